	.target	sm_90a

	.elftype	@"ET_EXEC"


//--------------------- .note.nv.tkinfo           --------------------------
	.section	.note.nv.tkinfo,"",@"SHT_NOTE"
	.sectionflags	@"SHF_NOTE_NV_TKINFO"
	.tkinfo
        /*0018*/ 	.word	0x00000002
        /*0030*/ 	.string	""
        /*0030*/ 	.string	"ptxas"
        /*0030*/ 	.string	"Cuda compilation tools, release 13.0, V13.0.88"
        /*0030*/ 	.string	"Build cuda_13.0.r13.0/compiler.36424714_0"
        /*0030*/ 	.string	"-arch sm_90a -m 64 "



//--------------------- .note.nv.cuinfo           --------------------------
	.section	.note.nv.cuinfo,"",@"SHT_NOTE"
	.sectionflags	@"SHF_NOTE_NV_CUINFO"
        /*0018*/ 	.short	0x0002
        /*001a*/ 	.short	0x005a
        /*001c*/ 	.short	0x0082
	.zero		2


//--------------------- .nv.info                  --------------------------
	.section	.nv.info,"",@"SHT_CUDA_INFO"
	.align	4


	//----- nvinfo : EIATTR_REGCOUNT
	.align		4
        /*0000*/ 	.byte	0x04, 0x2f
        /*0002*/ 	.short	(.L_12 - .L_11)
	.align		4
.L_11:
        /*0004*/ 	.word	index@(_ZN7cutlass13device_kernelINS_4gemm6kernel13GemmUniversalIN4cute5tupleIJiiiiEEENS1_10collective13CollectiveMmaINS1_37MainloopSm90TmaGmmaWarpSpecializedFP8ILi37ENS5_IJNS4_1CILi1EEESB_SB_EEENS1_35KernelTmaWarpSpecializedCooperativeEEENS5_IJNSA_ILi128EEENSA_ILi64EEENSA_ILi32EEEEEENS_12float_e5m2_tENS5_IJlSB_lEEESJ_SK_NS4_8TiledMMAINS4_8MMA_AtomIJNS4_4SM904GMMA30MMA_64x64x32_F32E5M2E5M2_SS_TNILNSO_7ScaleInE1ELSQ_1EEEEEENS4_6LayoutINS5_IJNSA_ILi2EEESB_SB_EEENS5_IJSB_NSA_ILi0EEESW_EEEEENS5_IJNS4_10UnderscoreESZ_SZ_EEEEENS4_13SM90_TMA_LOADENS4_14ComposedLayoutINS4_7SwizzleILi1ELi4ELi3EEENS4_18smem_ptr_flag_bitsILi8EEENST_INS5_IJNSA_ILi8EEESH_EEENS5_IJSH_SB_EEEEEEEvNS4_8identityES12_S1C_vS1D_EENS_8epilogue10collective6detail29Sm90TmaWarpSpecializedAdapterINS1G_15DefaultEpilogueISJ_SK_SK_NS1F_6thread17LinearCombinationISJ_Li1EffLNS1K_9ScaleType4KindE0ELNS_15FloatRoundStyleE2ESJ_EENS1_15EpilogueDefaultEEEEEvvEEEEvNT_6ParamsE)
        /*0008*/ 	.word	0x000000a8


	//----- nvinfo : EIATTR_FRAME_SIZE
	.align		4
.L_12:
        /*000c*/ 	.byte	0x04, 0x11
        /*000e*/ 	.short	(.L_14 - .L_13)
	.align		4
.L_13:
        /*0010*/ 	.word	index@(_ZN7cutlass13device_kernelINS_4gemm6kernel13GemmUniversalIN4cute5tupleIJiiiiEEENS1_10collective13CollectiveMmaINS1_37MainloopSm90TmaGmmaWarpSpecializedFP8ILi37ENS5_IJNS4_1CILi1EEESB_SB_EEENS1_35KernelTmaWarpSpecializedCooperativeEEENS5_IJNSA_ILi128EEENSA_ILi64EEENSA_ILi32EEEEEENS_12float_e5m2_tENS5_IJlSB_lEEESJ_SK_NS4_8TiledMMAINS4_8MMA_AtomIJNS4_4SM904GMMA30MMA_64x64x32_F32E5M2E5M2_SS_TNILNSO_7ScaleInE1ELSQ_1EEEEEENS4_6LayoutINS5_IJNSA_ILi2EEESB_SB_EEENS5_IJSB_NSA_ILi0EEESW_EEEEENS5_IJNS4_10UnderscoreESZ_SZ_EEEEENS4_13SM90_TMA_LOADENS4_14ComposedLayoutINS4_7SwizzleILi1ELi4ELi3EEENS4_18smem_ptr_flag_bitsILi8EEENST_INS5_IJNSA_ILi8EEESH_EEENS5_IJSH_SB_EEEEEEEvNS4_8identityES12_S1C_vS1D_EENS_8epilogue10collective6detail29Sm90TmaWarpSpecializedAdapterINS1G_15DefaultEpilogueISJ_SK_SK_NS1F_6thread17LinearCombinationISJ_Li1EffLNS1K_9ScaleType4KindE0ELNS_15FloatRoundStyleE2ESJ_EENS1_15EpilogueDefaultEEEEEvvEEEEvNT_6ParamsE)
        /*0014*/ 	.word	0x00000000


	//----- nvinfo : EIATTR_MIN_STACK_SIZE
	.align		4
.L_14:
        /*0018*/ 	.byte	0x04, 0x12
        /*001a*/ 	.short	(.L_16 - .L_15)
	.align		4
.L_15:
        /*001c*/ 	.word	index@(_ZN7cutlass13device_kernelINS_4gemm6kernel13GemmUniversalIN4cute5tupleIJiiiiEEENS1_10collective13CollectiveMmaINS1_37MainloopSm90TmaGmmaWarpSpecializedFP8ILi37ENS5_IJNS4_1CILi1EEESB_SB_EEENS1_35KernelTmaWarpSpecializedCooperativeEEENS5_IJNSA_ILi128EEENSA_ILi64EEENSA_ILi32EEEEEENS_12float_e5m2_tENS5_IJlSB_lEEESJ_SK_NS4_8TiledMMAINS4_8MMA_AtomIJNS4_4SM904GMMA30MMA_64x64x32_F32E5M2E5M2_SS_TNILNSO_7ScaleInE1ELSQ_1EEEEEENS4_6LayoutINS5_IJNSA_ILi2EEESB_SB_EEENS5_IJSB_NSA_ILi0EEESW_EEEEENS5_IJNS4_10UnderscoreESZ_SZ_EEEEENS4_13SM90_TMA_LOADENS4_14ComposedLayoutINS4_7SwizzleILi1ELi4ELi3EEENS4_18smem_ptr_flag_bitsILi8EEENST_INS5_IJNSA_ILi8EEESH_EEENS5_IJSH_SB_EEEEEEEvNS4_8identityES12_S1C_vS1D_EENS_8epilogue10collective6detail29Sm90TmaWarpSpecializedAdapterINS1G_15DefaultEpilogueISJ_SK_SK_NS1F_6thread17LinearCombinationISJ_Li1EffLNS1K_9ScaleType4KindE0ELNS_15FloatRoundStyleE2ESJ_EENS1_15EpilogueDefaultEEEEEvvEEEEvNT_6ParamsE)
        /*0020*/ 	.word	0x00000000
.L_16:


//--------------------- .nv.compat                --------------------------
	.section	.nv.compat,"",@"SHT_CUDA_COMPAT_INFO"
	.align	4
        /*0000*/ 	.byte	0x02, 0x09, 0x01, 0x00, 0x02, 0x02, 0x04, 0x00, 0x02, 0x05, 0x05, 0x00, 0x03, 0x07, 0x01, 0x01
        /*0010*/ 	.byte	0x02, 0x03, 0x01, 0x00, 0x02, 0x06, 0x01, 0x00, 0x04, 0x0b, 0x08, 0x00, 0x00, 0x00, 0x00, 0x00
        /*0020*/ 	.byte	0x00, 0x00, 0x00, 0x00


//--------------------- .nv.info._ZN7cutlass13device_kernelINS_4gemm6kernel13GemmUniversalIN4cute5tupleIJiiiiEEENS1_10collective13CollectiveMmaINS1_37MainloopSm90TmaGmmaWarpSpecializedFP8ILi37ENS5_IJNS4_1CILi1EEESB_SB_EEENS1_35KernelTmaWarpSpecializedCooperativeEEENS5_IJNSA_ILi128EEENSA_ILi64EEENSA_ILi32EEEEEENS_12float_e5m2_tENS5_IJlSB_lEEESJ_SK_NS4_8TiledMMAINS4_8MMA_AtomIJNS4_4SM904GMMA30MMA_64x64x32_F32E5M2E5M2_SS_TNILNSO_7ScaleInE1ELSQ_1EEEEEENS4_6LayoutINS5_IJNSA_ILi2EEESB_SB_EEENS5_IJSB_NSA_ILi0EEESW_EEEEENS5_IJNS4_10UnderscoreESZ_SZ_EEEEENS4_13SM90_TMA_LOADENS4_14ComposedLayoutINS4_7SwizzleILi1ELi4ELi3EEENS4_18smem_ptr_flag_bitsILi8EEENST_INS5_IJNSA_ILi8EEESH_EEENS5_IJSH_SB_EEEEEEEvNS4_8identityES12_S1C_vS1D_EENS_8epilogue10collective6detail29Sm90TmaWarpSpecializedAdapterINS1G_15DefaultEpilogueISJ_SK_SK_NS1F_6thread17LinearCombinationISJ_Li1EffLNS1K_9ScaleType4KindE0ELNS_15FloatRoundStyleE2ESJ_EENS1_15EpilogueDefaultEEEEEvvEEEEvNT_6ParamsE --------------------------
	.section	.nv.info._ZN7cutlass13device_kernelINS_4gemm6kernel13GemmUniversalIN4cute5tupleIJiiiiEEENS1_10collective13CollectiveMmaINS1_37MainloopSm90TmaGmmaWarpSpecializedFP8ILi37ENS5_IJNS4_1CILi1EEESB_SB_EEENS1_35KernelTmaWarpSpecializedCooperativeEEENS5_IJNSA_ILi128EEENSA_ILi64EEENSA_ILi32EEEEEENS_12float_e5m2_tENS5_IJlSB_lEEESJ_SK_NS4_8TiledMMAINS4_8MMA_AtomIJNS4_4SM904GMMA30MMA_64x64x32_F32E5M2E5M2_SS_TNILNSO_7ScaleInE1ELSQ_1EEEEEENS4_6LayoutINS5_IJNSA_ILi2EEESB_SB_EEENS5_IJSB_NSA_ILi0EEESW_EEEEENS5_IJNS4_10UnderscoreESZ_SZ_EEEEENS4_13SM90_TMA_LOADENS4_14ComposedLayoutINS4_7SwizzleILi1ELi4ELi3EEENS4_18smem_ptr_flag_bitsILi8EEENST_INS5_IJNSA_ILi8EEESH_EEENS5_IJSH_SB_EEEEEEEvNS4_8identityES12_S1C_vS1D_EENS_8epilogue10collective6detail29Sm90TmaWarpSpecializedAdapterINS1G_15DefaultEpilogueISJ_SK_SK_NS1F_6thread17LinearCombinationISJ_Li1EffLNS1K_9ScaleType4KindE0ELNS_15FloatRoundStyleE2ESJ_EENS1_15EpilogueDefaultEEEEEvvEEEEvNT_6ParamsE,"",@"SHT_CUDA_INFO"
	.sectionflags	@""
	.align	4


	//----- nvinfo : EIATTR_CUDA_API_VERSION
	.align		4
        /*0000*/ 	.byte	0x04, 0x37
        /*0002*/ 	.short	(.L_18 - .L_17)
.L_17:
        /*0004*/ 	.word	0x00000082


	//----- nvinfo : EIATTR_KPARAM_INFO
	.align		4
.L_18:
        /*0008*/ 	.byte	0x04, 0x17
        /*000a*/ 	.short	(.L_20 - .L_19)
.L_19:
        /*000c*/ 	.word	0x00000000
        /*0010*/ 	.short	0x0000
        /*0012*/ 	.short	0x0070
        /*0014*/ 	.byte	0x00, 0xf0, 0x01, 0x10


	//----- nvinfo : EIATTR_SPARSE_MMA_MASK
	.align		4
.L_20:
        /*0018*/ 	.byte	0x03, 0x50
        /*001a*/ 	.short	0x0000


	//----- nvinfo : EIATTR_MAXREG_COUNT
	.align		4
        /*001c*/ 	.byte	0x03, 0x1b
        /*001e*/ 	.short	0x00a8


	//----- nvinfo : EIATTR_NUM_BARRIERS
	.align		4
        /*0020*/ 	.byte	0x02, 0x4c
        /*0022*/ 	.byte	0x01
	.zero		1


	//----- nvinfo : EIATTR_MERCURY_ISA_VERSION
	.align		4
        /*0024*/ 	.byte	0x03, 0x5f
        /*0026*/ 	.short	0x0101


	//----- nvinfo : EIATTR_INT_WARP_WIDE_INSTR_OFFSETS
	.align		4
        /*0028*/ 	.byte	0x04, 0x31
        /*002a*/ 	.short	(.L_22 - .L_21)


	//   ....[0]....
.L_21:
        /*002c*/ 	.word	0x000007f0


	//   ....[1]....
        /*0030*/ 	.word	0x00000800


	//   ....[2]....
        /*0034*/ 	.word	0x00000910


	//----- nvinfo : EIATTR_COOP_GROUP_MASK_REGIDS
	.align		4
.L_22:
        /*0038*/ 	.byte	0x04, 0x29
        /*003a*/ 	.short	(.L_24 - .L_23)


	//   ....[0]....
.L_23:
        /*003c*/ 	.word	0xffffffff


	//   ....[1]....
        /*0040*/ 	.word	0xffffffff


	//   ....[2]....
        /*0044*/ 	.word	0xffffffff


	//   ....[3]....
        /*0048*/ 	.word	0xffffffff


	//   ....[4]....
        /*004c*/ 	.word	0xffffffff


	//----- nvinfo : EIATTR_COOP_GROUP_INSTR_OFFSETS
	.align		4
.L_24:
        /*0050*/ 	.byte	0x04, 0x28
        /*0052*/ 	.short	(.L_26 - .L_25)


	//   ....[0]....
.L_25:
        /*0054*/ 	.word	0x00000060


	//   ....[1]....
        /*0058*/ 	.word	0x00000070


	//   ....[2]....
        /*005c*/ 	.word	0x00000130


	//   ....[3]....
        /*0060*/ 	.word	0x00000710


	//   ....[4]....
        /*0064*/ 	.word	0x00001430


	//----- nvinfo : EIATTR_REG_RECONFIG
	.align		4
.L_26:
        /*0068*/ 	.byte	0x01, 0x54
	.zero		2


	//----- nvinfo : EIATTR_MBARRIER_INSTR_OFFSETS
	.align		4
        /*006c*/ 	.byte	0x04, 0x39
        /*006e*/ 	.short	(.L_28 - .L_27)


	//   ....[0]....
.L_27:
        /*0070*/ 	.word	0x00000250
        /*0074*/ 	.word	0x000000ff
        /*0078*/ 	.word	0x00000000
        /*007c*/ 	.short	0x0100
        /*007e*/ 	.byte	0x08
	.zero		1


	//   ....[1]....
        /*0080*/ 	.word	0x00000260
        /*0084*/ 	.word	0x000000ff
        /*0088*/ 	.word	0x00000128
        /*008c*/ 	.short	0x0100
        /*008e*/ 	.byte	0x08
	.zero		1


	//   ....[2]....
        /*0090*/ 	.word	0x00000270
        /*0094*/ 	.word	0x000000ff
        /*0098*/ 	.word	0x00000008
        /*009c*/ 	.short	0x0100
        /*009e*/ 	.byte	0x08
	.zero		1


	//   ....[3]....
        /*00a0*/ 	.word	0x00000280
        /*00a4*/ 	.word	0x000000ff
        /*00a8*/ 	.word	0x00000130
        /*00ac*/ 	.short	0x0100
        /*00ae*/ 	.byte	0x08
	.zero		1


	//   ....[4]....
        /*00b0*/ 	.word	0x00000290
        /*00b4*/ 	.word	0x000000ff
        /*00b8*/ 	.word	0x00000010
        /*00bc*/ 	.short	0x0100
        /*00be*/ 	.byte	0x08
	.zero		1


	//   ....[5]....
        /*00c0*/ 	.word	0x000002a0
        /*00c4*/ 	.word	0x000000ff
        /*00c8*/ 	.word	0x00000138
        /*00cc*/ 	.short	0x0100
        /*00ce*/ 	.byte	0x08
	.zero		1


	//   ....[6]....
        /*00d0*/ 	.word	0x000002b0
        /*00d4*/ 	.word	0x000000ff
        /*00d8*/ 	.word	0x00000018
        /*00dc*/ 	.short	0x0100
        /*00de*/ 	.byte	0x08
	.zero		1


	//   ....[7]....
        /*00e0*/ 	.word	0x000002c0
        /*00e4*/ 	.word	0x000000ff
        /*00e8*/ 	.word	0x00000140
        /*00ec*/ 	.short	0x0100
        /*00ee*/ 	.byte	0x08
	.zero		1


	//   ....[8]....
        /*00f0*/ 	.word	0x000002d0
        /*00f4*/ 	.word	0x000000ff
        /*00f8*/ 	.word	0x00000020
        /*00fc*/ 	.short	0x0100
        /*00fe*/ 	.byte	0x08
	.zero		1


	//   ....[9]....
        /*0100*/ 	.word	0x000002e0
        /*0104*/ 	.word	0x000000ff
        /*0108*/ 	.word	0x00000148
        /*010c*/ 	.short	0x0100
        /*010e*/ 	.byte	0x08
	.zero		1


	//   ....[10]....
        /*0110*/ 	.word	0x000002f0
        /*0114*/ 	.word	0x000000ff
        /*0118*/ 	.word	0x00000028
        /*011c*/ 	.short	0x0100
        /*011e*/ 	.byte	0x08
	.zero		1


	//   ....[11]....
        /*0120*/ 	.word	0x00000300
        /*0124*/ 	.word	0x000000ff
        /*0128*/ 	.word	0x00000150
        /*012c*/ 	.short	0x0100
        /*012e*/ 	.byte	0x08
	.zero		1


	//   ....[12]....
        /*0130*/ 	.word	0x00000310
        /*0134*/ 	.word	0x000000ff
        /*0138*/ 	.word	0x00000030
        /*013c*/ 	.short	0x0100
        /*013e*/ 	.byte	0x08
	.zero		1


	//   ....[13]....
        /*0140*/ 	.word	0x00000320
        /*0144*/ 	.word	0x000000ff
        /*0148*/ 	.word	0x00000158
        /*014c*/ 	.short	0x0100
        /*014e*/ 	.byte	0x08
	.zero		1


	//   ....[14]....
        /*0150*/ 	.word	0x00000330
        /*0154*/ 	.word	0x000000ff
        /*0158*/ 	.word	0x00000038
        /*015c*/ 	.short	0x0100
        /*015e*/ 	.byte	0x08
	.zero		1


	//   ....[15]....
        /*0160*/ 	.word	0x00000340
        /*0164*/ 	.word	0x000000ff
        /*0168*/ 	.word	0x00000160
        /*016c*/ 	.short	0x0100
        /*016e*/ 	.byte	0x08
	.zero		1


	//   ....[16]....
        /*0170*/ 	.word	0x00000350
        /*0174*/ 	.word	0x000000ff
        /*0178*/ 	.word	0x00000040
        /*017c*/ 	.short	0x0100
        /*017e*/ 	.byte	0x08
	.zero		1


	//   ....[17]....
        /*0180*/ 	.word	0x00000360
        /*0184*/ 	.word	0x000000ff
        /*0188*/ 	.word	0x00000168
        /*018c*/ 	.short	0x0100
        /*018e*/ 	.byte	0x08
	.zero		1


	//   ....[18]....
        /*0190*/ 	.word	0x00000370
        /*0194*/ 	.word	0x000000ff
        /*0198*/ 	.word	0x00000048
        /*019c*/ 	.short	0x0100
        /*019e*/ 	.byte	0x08
	.zero		1


	//   ....[19]....
        /*01a0*/ 	.word	0x00000380
        /*01a4*/ 	.word	0x000000ff
        /*01a8*/ 	.word	0x00000170
        /*01ac*/ 	.short	0x0100
        /*01ae*/ 	.byte	0x08
	.zero		1


	//   ....[20]....
        /*01b0*/ 	.word	0x00000390
        /*01b4*/ 	.word	0x000000ff
        /*01b8*/ 	.word	0x00000050
        /*01bc*/ 	.short	0x0100
        /*01be*/ 	.byte	0x08
	.zero		1


	//   ....[21]....
        /*01c0*/ 	.word	0x000003a0
        /*01c4*/ 	.word	0x000000ff
        /*01c8*/ 	.word	0x00000178
        /*01cc*/ 	.short	0x0100
        /*01ce*/ 	.byte	0x08
	.zero		1


	//   ....[22]....
        /*01d0*/ 	.word	0x000003b0
        /*01d4*/ 	.word	0x000000ff
        /*01d8*/ 	.word	0x00000058
        /*01dc*/ 	.short	0x0100
        /*01de*/ 	.byte	0x08
	.zero		1


	//   ....[23]....
        /*01e0*/ 	.word	0x000003c0
        /*01e4*/ 	.word	0x000000ff
        /*01e8*/ 	.word	0x00000180
        /*01ec*/ 	.short	0x0100
        /*01ee*/ 	.byte	0x08
	.zero		1


	//   ....[24]....
        /*01f0*/ 	.word	0x000003d0
        /*01f4*/ 	.word	0x000000ff
        /*01f8*/ 	.word	0x00000060
        /*01fc*/ 	.short	0x0100
        /*01fe*/ 	.byte	0x08
	.zero		1


	//   ....[25]....
        /*0200*/ 	.word	0x000003e0
        /*0204*/ 	.word	0x000000ff
        /*0208*/ 	.word	0x00000188
        /*020c*/ 	.short	0x0100
        /*020e*/ 	.byte	0x08
	.zero		1


	//   ....[26]....
        /*0210*/ 	.word	0x000003f0
        /*0214*/ 	.word	0x000000ff
        /*0218*/ 	.word	0x00000068
        /*021c*/ 	.short	0x0100
        /*021e*/ 	.byte	0x08
	.zero		1


	//   ....[27]....
        /*0220*/ 	.word	0x00000400
        /*0224*/ 	.word	0x000000ff
        /*0228*/ 	.word	0x00000190
        /*022c*/ 	.short	0x0100
        /*022e*/ 	.byte	0x08
	.zero		1


	//   ....[28]....
        /*0230*/ 	.word	0x00000410
        /*0234*/ 	.word	0x000000ff
        /*0238*/ 	.word	0x00000070
        /*023c*/ 	.short	0x0100
        /*023e*/ 	.byte	0x08
	.zero		1


	//   ....[29]....
        /*0240*/ 	.word	0x00000420
        /*0244*/ 	.word	0x000000ff
        /*0248*/ 	.word	0x00000198
        /*024c*/ 	.short	0x0100
        /*024e*/ 	.byte	0x08
	.zero		1


	//   ....[30]....
        /*0250*/ 	.word	0x00000430
        /*0254*/ 	.word	0x000000ff
        /*0258*/ 	.word	0x00000078
        /*025c*/ 	.short	0x0100
        /*025e*/ 	.byte	0x08
	.zero		1


	//   ....[31]....
        /*0260*/ 	.word	0x00000440
        /*0264*/ 	.word	0x000000ff
        /*0268*/ 	.word	0x000001a0
        /*026c*/ 	.short	0x0100
        /*026e*/ 	.byte	0x08
	.zero		1


	//   ....[32]....
        /*0270*/ 	.word	0x00000450
        /*0274*/ 	.word	0x000000ff
        /*0278*/ 	.word	0x00000080
        /*027c*/ 	.short	0x0100
        /*027e*/ 	.byte	0x08
	.zero		1


	//   ....[33]....
        /*0280*/ 	.word	0x00000460
        /*0284*/ 	.word	0x000000ff
        /*0288*/ 	.word	0x000001a8
        /*028c*/ 	.short	0x0100
        /*028e*/ 	.byte	0x08
	.zero		1


	//   ....[34]....
        /*0290*/ 	.word	0x00000470
        /*0294*/ 	.word	0x000000ff
        /*0298*/ 	.word	0x00000088
        /*029c*/ 	.short	0x0100
        /*029e*/ 	.byte	0x08
	.zero		1


	//   ....[35]....
        /*02a0*/ 	.word	0x00000480
        /*02a4*/ 	.word	0x000000ff
        /*02a8*/ 	.word	0x000001b0
        /*02ac*/ 	.short	0x0100
        /*02ae*/ 	.byte	0x08
	.zero		1


	//   ....[36]....
        /*02b0*/ 	.word	0x00000490
        /*02b4*/ 	.word	0x000000ff
        /*02b8*/ 	.word	0x00000090
        /*02bc*/ 	.short	0x0100
        /*02be*/ 	.byte	0x08
	.zero		1


	//   ....[37]....
        /*02c0*/ 	.word	0x000004a0
        /*02c4*/ 	.word	0x000000ff
        /*02c8*/ 	.word	0x000001b8
        /*02cc*/ 	.short	0x0100
        /*02ce*/ 	.byte	0x08
	.zero		1


	//   ....[38]....
        /*02d0*/ 	.word	0x000004b0
        /*02d4*/ 	.word	0x000000ff
        /*02d8*/ 	.word	0x00000098
        /*02dc*/ 	.short	0x0100
        /*02de*/ 	.byte	0x08
	.zero		1


	//   ....[39]....
        /*02e0*/ 	.word	0x000004c0
        /*02e4*/ 	.word	0x000000ff
        /*02e8*/ 	.word	0x000001c0
        /*02ec*/ 	.short	0x0100
        /*02ee*/ 	.byte	0x08
	.zero		1


	//   ....[40]....
        /*02f0*/ 	.word	0x000004d0
        /*02f4*/ 	.word	0x000000ff
        /*02f8*/ 	.word	0x000000a0
        /*02fc*/ 	.short	0x0100
        /*02fe*/ 	.byte	0x08
	.zero		1


	//   ....[41]....
        /*0300*/ 	.word	0x000004e0
        /*0304*/ 	.word	0x000000ff
        /*0308*/ 	.word	0x000001c8
        /*030c*/ 	.short	0x0100
        /*030e*/ 	.byte	0x08
	.zero		1


	//   ....[42]....
        /*0310*/ 	.word	0x000004f0
        /*0314*/ 	.word	0x000000ff
        /*0318*/ 	.word	0x000000a8
        /*031c*/ 	.short	0x0100
        /*031e*/ 	.byte	0x08
	.zero		1


	//   ....[43]....
        /*0320*/ 	.word	0x00000500
        /*0324*/ 	.word	0x000000ff
        /*0328*/ 	.word	0x000001d0
        /*032c*/ 	.short	0x0100
        /*032e*/ 	.byte	0x08
	.zero		1


	//   ....[44]....
        /*0330*/ 	.word	0x00000510
        /*0334*/ 	.word	0x000000ff
        /*0338*/ 	.word	0x000000b0
        /*033c*/ 	.short	0x0100
        /*033e*/ 	.byte	0x08
	.zero		1


	//   ....[45]....
        /*0340*/ 	.word	0x00000520
        /*0344*/ 	.word	0x000000ff
        /*0348*/ 	.word	0x000001d8
        /*034c*/ 	.short	0x0100
        /*034e*/ 	.byte	0x08
	.zero		1


	//   ....[46]....
        /*0350*/ 	.word	0x00000530
        /*0354*/ 	.word	0x000000ff
        /*0358*/ 	.word	0x000000b8
        /*035c*/ 	.short	0x0100
        /*035e*/ 	.byte	0x08
	.zero		1


	//   ....[47]....
        /*0360*/ 	.word	0x00000540
        /*0364*/ 	.word	0x000000ff
        /*0368*/ 	.word	0x000001e0
        /*036c*/ 	.short	0x0100
        /*036e*/ 	.byte	0x08
	.zero		1


	//   ....[48]....
        /*0370*/ 	.word	0x00000550
        /*0374*/ 	.word	0x000000ff
        /*0378*/ 	.word	0x000000c0
        /*037c*/ 	.short	0x0100
        /*037e*/ 	.byte	0x08
	.zero		1


	//   ....[49]....
        /*0380*/ 	.word	0x00000560
        /*0384*/ 	.word	0x000000ff
        /*0388*/ 	.word	0x000001e8
        /*038c*/ 	.short	0x0100
        /*038e*/ 	.byte	0x08
	.zero		1


	//   ....[50]....
        /*0390*/ 	.word	0x00000570
        /*0394*/ 	.word	0x000000ff
        /*0398*/ 	.word	0x000000c8
        /*039c*/ 	.short	0x0100
        /*039e*/ 	.byte	0x08
	.zero		1


	//   ....[51]....
        /*03a0*/ 	.word	0x00000580
        /*03a4*/ 	.word	0x000000ff
        /*03a8*/ 	.word	0x000001f0
        /*03ac*/ 	.short	0x0100
        /*03ae*/ 	.byte	0x08
	.zero		1


	//   ....[52]....
        /*03b0*/ 	.word	0x00000590
        /*03b4*/ 	.word	0x000000ff
        /*03b8*/ 	.word	0x000000d0
        /*03bc*/ 	.short	0x0100
        /*03be*/ 	.byte	0x08
	.zero		1


	//   ....[53]....
        /*03c0*/ 	.word	0x000005a0
        /*03c4*/ 	.word	0x000000ff
        /*03c8*/ 	.word	0x000001f8
        /*03cc*/ 	.short	0x0100
        /*03ce*/ 	.byte	0x08
	.zero		1


	//   ....[54]....
        /*03d0*/ 	.word	0x000005b0
        /*03d4*/ 	.word	0x000000ff
        /*03d8*/ 	.word	0x000000d8
        /*03dc*/ 	.short	0x0100
        /*03de*/ 	.byte	0x08
	.zero		1


	//   ....[55]....
        /*03e0*/ 	.word	0x000005c0
        /*03e4*/ 	.word	0x000000ff
        /*03e8*/ 	.word	0x00000200
        /*03ec*/ 	.short	0x0100
        /*03ee*/ 	.byte	0x08
	.zero		1


	//   ....[56]....
        /*03f0*/ 	.word	0x000005d0
        /*03f4*/ 	.word	0x000000ff
        /*03f8*/ 	.word	0x000000e0
        /*03fc*/ 	.short	0x0100
        /*03fe*/ 	.byte	0x08
	.zero		1


	//   ....[57]....
        /*0400*/ 	.word	0x000005e0
        /*0404*/ 	.word	0x000000ff
        /*0408*/ 	.word	0x00000208
        /*040c*/ 	.short	0x0100
        /*040e*/ 	.byte	0x08
	.zero		1


	//   ....[58]....
        /*0410*/ 	.word	0x000005f0
        /*0414*/ 	.word	0x000000ff
        /*0418*/ 	.word	0x000000e8
        /*041c*/ 	.short	0x0100
        /*041e*/ 	.byte	0x08
	.zero		1


	//   ....[59]....
        /*0420*/ 	.word	0x00000600
        /*0424*/ 	.word	0x000000ff
        /*0428*/ 	.word	0x00000210
        /*042c*/ 	.short	0x0100
        /*042e*/ 	.byte	0x08
	.zero		1


	//   ....[60]....
        /*0430*/ 	.word	0x00000610
        /*0434*/ 	.word	0x000000ff
        /*0438*/ 	.word	0x000000f0
        /*043c*/ 	.short	0x0100
        /*043e*/ 	.byte	0x08
	.zero		1


	//   ....[61]....
        /*0440*/ 	.word	0x00000620
        /*0444*/ 	.word	0x000000ff
        /*0448*/ 	.word	0x00000218
        /*044c*/ 	.short	0x0100
        /*044e*/ 	.byte	0x08
	.zero		1


	//   ....[62]....
        /*0450*/ 	.word	0x00000630
        /*0454*/ 	.word	0x000000ff
        /*0458*/ 	.word	0x000000f8
        /*045c*/ 	.short	0x0100
        /*045e*/ 	.byte	0x08
	.zero		1


	//   ....[63]....
        /*0460*/ 	.word	0x00000640
        /*0464*/ 	.word	0x000000ff
        /*0468*/ 	.word	0x00000220
        /*046c*/ 	.short	0x0100
        /*046e*/ 	.byte	0x08
	.zero		1


	//   ....[64]....
        /*0470*/ 	.word	0x00000650
        /*0474*/ 	.word	0x000000ff
        /*0478*/ 	.word	0x00000100
        /*047c*/ 	.short	0x0100
        /*047e*/ 	.byte	0x08
	.zero		1


	//   ....[65]....
        /*0480*/ 	.word	0x00000660
        /*0484*/ 	.word	0x000000ff
        /*0488*/ 	.word	0x00000228
        /*048c*/ 	.short	0x0100
        /*048e*/ 	.byte	0x08
	.zero		1


	//   ....[66]....
        /*0490*/ 	.word	0x00000670
        /*0494*/ 	.word	0x000000ff
        /*0498*/ 	.word	0x00000108
        /*049c*/ 	.short	0x0100
        /*049e*/ 	.byte	0x08
	.zero		1


	//   ....[67]....
        /*04a0*/ 	.word	0x00000680
        /*04a4*/ 	.word	0x000000ff
        /*04a8*/ 	.word	0x00000230
        /*04ac*/ 	.short	0x0100
        /*04ae*/ 	.byte	0x08
	.zero		1


	//   ....[68]....
        /*04b0*/ 	.word	0x00000690
        /*04b4*/ 	.word	0x000000ff
        /*04b8*/ 	.word	0x00000110
        /*04bc*/ 	.short	0x0100
        /*04be*/ 	.byte	0x08
	.zero		1


	//   ....[69]....
        /*04c0*/ 	.word	0x000006a0
        /*04c4*/ 	.word	0x000000ff
        /*04c8*/ 	.word	0x00000238
        /*04cc*/ 	.short	0x0100
        /*04ce*/ 	.byte	0x08
	.zero		1


	//   ....[70]....
        /*04d0*/ 	.word	0x000006b0
        /*04d4*/ 	.word	0x000000ff
        /*04d8*/ 	.word	0x00000118
        /*04dc*/ 	.short	0x0100
        /*04de*/ 	.byte	0x08
	.zero		1


	//   ....[71]....
        /*04e0*/ 	.word	0x000006c0
        /*04e4*/ 	.word	0x000000ff
        /*04e8*/ 	.word	0x00000240
        /*04ec*/ 	.short	0x0100
        /*04ee*/ 	.byte	0x08
	.zero		1


	//   ....[72]....
        /*04f0*/ 	.word	0x000006d0
        /*04f4*/ 	.word	0x000000ff
        /*04f8*/ 	.word	0x00000120
        /*04fc*/ 	.short	0x0100
        /*04fe*/ 	.byte	0x08
	.zero		1


	//   ....[73]....
        /*0500*/ 	.word	0x000006e0
        /*0504*/ 	.word	0x000000ff
        /*0508*/ 	.word	0x00000248
        /*050c*/ 	.short	0x0100
        /*050e*/ 	.byte	0x08
	.zero		1


	//   ....[74]....
        /*0510*/ 	.word	0x00000980
        /*0514*/ 	.word	0x000000ff
        /*0518*/ 	.word	0x00000260
        /*051c*/ 	.short	0x0100
        /*051e*/ 	.byte	0x06
	.zero		1


	//   ....[75]....
        /*0520*/ 	.word	0x000009e0
        /*0524*/ 	.word	0x000000ff
        /*0528*/ 	.word	0x00000268
        /*052c*/ 	.short	0x0100
        /*052e*/ 	.byte	0x06
	.zero		1


	//   ....[76]....
        /*0530*/ 	.word	0x00001760
        /*0534*/ 	.word	0x000000ff
        /*0538*/ 	.word	0x00000000
        /*053c*/ 	.short	0x010a
        /*053e*/ 	.byte	0x06
	.zero		1


	//   ....[77]....
        /*0540*/ 	.word	0x000017a0
        /*0544*/ 	.word	0x000000ff
        /*0548*/ 	.word	0x00000000
        /*054c*/ 	.short	0x010a
        /*054e*/ 	.byte	0x06
	.zero		1


	//   ....[78]....
        /*0550*/ 	.word	0x00001d80
        /*0554*/ 	.word	0x000000ff
        /*0558*/ 	.word	0x00000000
        /*055c*/ 	.short	0x010a
        /*055e*/ 	.byte	0x0c
	.zero		1


	//   ....[79]....
        /*0560*/ 	.word	0x00001dc0
        /*0564*/ 	.word	0x000000ff
        /*0568*/ 	.word	0x00000000
        /*056c*/ 	.short	0x010a
        /*056e*/ 	.byte	0x0c
	.zero		1


	//   ....[80]....
        /*0570*/ 	.word	0x000021a0
        /*0574*/ 	.word	0x000000ff
        /*0578*/ 	.word	0x00000000
        /*057c*/ 	.short	0x0101
        /*057e*/ 	.byte	0x08
	.zero		1


	//   ....[81]....
        /*0580*/ 	.word	0x00002610
        /*0584*/ 	.word	0x000000ff
        /*0588*/ 	.word	0x00000000
        /*058c*/ 	.short	0x0101
        /*058e*/ 	.byte	0x06
	.zero		1


	//   ....[82]....
        /*0590*/ 	.word	0x00005fd0
        /*0594*/ 	.word	0x00000012
        /*0598*/ 	.word	0x00000128
        /*059c*/ 	.short	0x010a
        /*059e*/ 	.byte	0x3f
	.zero		1


	//   ....[83]....
        /*05a0*/ 	.word	0x000063b0
        /*05a4*/ 	.word	0x00000008
        /*05a8*/ 	.word	0x00000268
        /*05ac*/ 	.short	0x0101
        /*05ae*/ 	.byte	0x3f
	.zero		1


	//   ....[84]....
        /*05b0*/ 	.word	0x00006ac0
        /*05b4*/ 	.word	0x00000005
        /*05b8*/ 	.word	0x00000000
        /*05bc*/ 	.short	0x010a
        /*05be*/ 	.byte	0x3f
	.zero		1


	//   ....[85]....
        /*05c0*/ 	.word	0x00006b40
        /*05c4*/ 	.word	0x00000007
        /*05c8*/ 	.word	0x00000000
        /*05cc*/ 	.short	0x010a
        /*05ce*/ 	.byte	0x3f
	.zero		1


	//   ....[86]....
        /*05d0*/ 	.word	0x00006bd0
        /*05d4*/ 	.word	0x00000006
        /*05d8*/ 	.word	0x00000000
        /*05dc*/ 	.short	0x010a
        /*05de*/ 	.byte	0x3f
	.zero		1


	//   ....[87]....
        /*05e0*/ 	.word	0x00006c60
        /*05e4*/ 	.word	0x00000009
        /*05e8*/ 	.word	0x00000000
        /*05ec*/ 	.short	0x010a
        /*05ee*/ 	.byte	0x3f
	.zero		1


	//   ....[88]....
        /*05f0*/ 	.word	0x00006cf0
        /*05f4*/ 	.word	0x00000006
        /*05f8*/ 	.word	0x00000000
        /*05fc*/ 	.short	0x010a
        /*05fe*/ 	.byte	0x3f
	.zero		1


	//   ....[89]....
        /*0600*/ 	.word	0x00006d80
        /*0604*/ 	.word	0x00000009
        /*0608*/ 	.word	0x00000000
        /*060c*/ 	.short	0x010a
        /*060e*/ 	.byte	0x3f
	.zero		1


	//   ....[90]....
        /*0610*/ 	.word	0x00006e10
        /*0614*/ 	.word	0x00000006
        /*0618*/ 	.word	0x00000000
        /*061c*/ 	.short	0x010a
        /*061e*/ 	.byte	0x3f
	.zero		1


	//   ....[91]....
        /*0620*/ 	.word	0x00006ea0
        /*0624*/ 	.word	0x00000009
        /*0628*/ 	.word	0x00000000
        /*062c*/ 	.short	0x010a
        /*062e*/ 	.byte	0x3f
	.zero		1


	//   ....[92]....
        /*0630*/ 	.word	0x00006f30
        /*0634*/ 	.word	0x00000006
        /*0638*/ 	.word	0x00000000
        /*063c*/ 	.short	0x010a
        /*063e*/ 	.byte	0x3f
	.zero		1


	//   ....[93]....
        /*0640*/ 	.word	0x00006fc0
        /*0644*/ 	.word	0x00000009
        /*0648*/ 	.word	0x00000000
        /*064c*/ 	.short	0x010a
        /*064e*/ 	.byte	0x3f
	.zero		1


	//   ....[94]....
        /*0650*/ 	.word	0x00007050
        /*0654*/ 	.word	0x00000006
        /*0658*/ 	.word	0x00000000
        /*065c*/ 	.short	0x010a
        /*065e*/ 	.byte	0x3f
	.zero		1


	//   ....[95]....
        /*0660*/ 	.word	0x000070e0
        /*0664*/ 	.word	0x00000009
        /*0668*/ 	.word	0x00000000
        /*066c*/ 	.short	0x010a
        /*066e*/ 	.byte	0x3f
	.zero		1


	//   ....[96]....
        /*0670*/ 	.word	0x00007170
        /*0674*/ 	.word	0x00000006
        /*0678*/ 	.word	0x00000000
        /*067c*/ 	.short	0x010a
        /*067e*/ 	.byte	0x3f
	.zero		1


	//   ....[97]....
        /*0680*/ 	.word	0x00007200
        /*0684*/ 	.word	0x00000009
        /*0688*/ 	.word	0x00000000
        /*068c*/ 	.short	0x010a
        /*068e*/ 	.byte	0x3f
	.zero		1


	//   ....[98]....
        /*0690*/ 	.word	0x00007290
        /*0694*/ 	.word	0x00000006
        /*0698*/ 	.word	0x00000000
        /*069c*/ 	.short	0x010a
        /*069e*/ 	.byte	0x3f
	.zero		1


	//   ....[99]....
        /*06a0*/ 	.word	0x00007320
        /*06a4*/ 	.word	0x00000009
        /*06a8*/ 	.word	0x00000000
        /*06ac*/ 	.short	0x010a
        /*06ae*/ 	.byte	0x3f
	.zero		1


	//   ....[100]....
        /*06b0*/ 	.word	0x000073b0
        /*06b4*/ 	.word	0x00000006
        /*06b8*/ 	.word	0x00000000
        /*06bc*/ 	.short	0x010a
        /*06be*/ 	.byte	0x3f
	.zero		1


	//   ....[101]....
        /*06c0*/ 	.word	0x00007440
        /*06c4*/ 	.word	0x00000009
        /*06c8*/ 	.word	0x00000000
        /*06cc*/ 	.short	0x010a
        /*06ce*/ 	.byte	0x3f
	.zero		1


	//   ....[102]....
        /*06d0*/ 	.word	0x000074d0
        /*06d4*/ 	.word	0x00000006
        /*06d8*/ 	.word	0x00000000
        /*06dc*/ 	.short	0x010a
        /*06de*/ 	.byte	0x3f
	.zero		1


	//   ....[103]....
        /*06e0*/ 	.word	0x00007560
        /*06e4*/ 	.word	0x00000009
        /*06e8*/ 	.word	0x00000000
        /*06ec*/ 	.short	0x010a
        /*06ee*/ 	.byte	0x3f
	.zero		1


	//   ....[104]....
        /*06f0*/ 	.word	0x000075f0
        /*06f4*/ 	.word	0x00000006
        /*06f8*/ 	.word	0x00000000
        /*06fc*/ 	.short	0x010a
        /*06fe*/ 	.byte	0x3f
	.zero		1


	//   ....[105]....
        /*0700*/ 	.word	0x00007680
        /*0704*/ 	.word	0x00000009
        /*0708*/ 	.word	0x00000000
        /*070c*/ 	.short	0x010a
        /*070e*/ 	.byte	0x3f
	.zero		1


	//   ....[106]....
        /*0710*/ 	.word	0x00007710
        /*0714*/ 	.word	0x00000006
        /*0718*/ 	.word	0x00000000
        /*071c*/ 	.short	0x010a
        /*071e*/ 	.byte	0x3f
	.zero		1


	//   ....[107]....
        /*0720*/ 	.word	0x000077a0
        /*0724*/ 	.word	0x00000009
        /*0728*/ 	.word	0x00000000
        /*072c*/ 	.short	0x010a
        /*072e*/ 	.byte	0x3f
	.zero		1


	//   ....[108]....
        /*0730*/ 	.word	0x00007830
        /*0734*/ 	.word	0x00000006
        /*0738*/ 	.word	0x00000000
        /*073c*/ 	.short	0x010a
        /*073e*/ 	.byte	0x3f
	.zero		1


	//   ....[109]....
        /*0740*/ 	.word	0x000078c0
        /*0744*/ 	.word	0x00000009
        /*0748*/ 	.word	0x00000000
        /*074c*/ 	.short	0x010a
        /*074e*/ 	.byte	0x3f
	.zero		1


	//   ....[110]....
        /*0750*/ 	.word	0x00007950
        /*0754*/ 	.word	0x00000006
        /*0758*/ 	.word	0x00000000
        /*075c*/ 	.short	0x010a
        /*075e*/ 	.byte	0x3f
	.zero		1


	//   ....[111]....
        /*0760*/ 	.word	0x000079e0
        /*0764*/ 	.word	0x00000009
        /*0768*/ 	.word	0x00000000
        /*076c*/ 	.short	0x010a
        /*076e*/ 	.byte	0x3f
	.zero		1


	//   ....[112]....
        /*0770*/ 	.word	0x00007a70
        /*0774*/ 	.word	0x00000006
        /*0778*/ 	.word	0x00000000
        /*077c*/ 	.short	0x010a
        /*077e*/ 	.byte	0x3f
	.zero		1


	//   ....[113]....
        /*0780*/ 	.word	0x00007b00
        /*0784*/ 	.word	0x00000009
        /*0788*/ 	.word	0x00000000
        /*078c*/ 	.short	0x010a
        /*078e*/ 	.byte	0x3f
	.zero		1


	//   ....[114]....
        /*0790*/ 	.word	0x00007b90
        /*0794*/ 	.word	0x00000006
        /*0798*/ 	.word	0x00000000
        /*079c*/ 	.short	0x010a
        /*079e*/ 	.byte	0x3f
	.zero		1


	//   ....[115]....
        /*07a0*/ 	.word	0x00007c20
        /*07a4*/ 	.word	0x00000009
        /*07a8*/ 	.word	0x00000000
        /*07ac*/ 	.short	0x010a
        /*07ae*/ 	.byte	0x3f
	.zero		1


	//   ....[116]....
        /*07b0*/ 	.word	0x00007cb0
        /*07b4*/ 	.word	0x00000006
        /*07b8*/ 	.word	0x00000000
        /*07bc*/ 	.short	0x010a
        /*07be*/ 	.byte	0x3f
	.zero		1


	//   ....[117]....
        /*07c0*/ 	.word	0x00007d40
        /*07c4*/ 	.word	0x00000009
        /*07c8*/ 	.word	0x00000000
        /*07cc*/ 	.short	0x010a
        /*07ce*/ 	.byte	0x3f
	.zero		1


	//   ....[118]....
        /*07d0*/ 	.word	0x00007dd0
        /*07d4*/ 	.word	0x00000008
        /*07d8*/ 	.word	0x00000000
        /*07dc*/ 	.short	0x010a
        /*07de*/ 	.byte	0x3f
	.zero		1


	//   ....[119]....
        /*07e0*/ 	.word	0x00007e60
        /*07e4*/ 	.word	0x0000000b
        /*07e8*/ 	.word	0x00000000
        /*07ec*/ 	.short	0x010a
        /*07ee*/ 	.byte	0x3f
	.zero		1


	//   ....[120]....
        /*07f0*/ 	.word	0x00007ef0
        /*07f4*/ 	.word	0x00000003
        /*07f8*/ 	.word	0x00000000
        /*07fc*/ 	.short	0x010a
        /*07fe*/ 	.byte	0x3f
	.zero		1


	//   ....[121]....
        /*0800*/ 	.word	0x00007f60
        /*0804*/ 	.word	0x00000007
        /*0808*/ 	.word	0x00000000
        /*080c*/ 	.short	0x010a
        /*080e*/ 	.byte	0x3f
	.zero		1


	//   ....[122]....
        /*0810*/ 	.word	0x00007fc0
        /*0814*/ 	.word	0x00000008
        /*0818*/ 	.word	0x00000000
        /*081c*/ 	.short	0x010a
        /*081e*/ 	.byte	0x3f
	.zero		1


	//   ....[123]....
        /*0820*/ 	.word	0x00008090
        /*0824*/ 	.word	0x00000012
        /*0828*/ 	.word	0x00000128
        /*082c*/ 	.short	0x010a
        /*082e*/ 	.byte	0x3f
	.zero		1


	//   ....[124]....
        /*0830*/ 	.word	0x00008170
        /*0834*/ 	.word	0x00000005
        /*0838*/ 	.word	0x00000000
        /*083c*/ 	.short	0x010a
        /*083e*/ 	.byte	0x3f
	.zero		1


	//   ....[125]....
        /*0840*/ 	.word	0x000081c0
        /*0844*/ 	.word	0x00000007
        /*0848*/ 	.word	0x00000000
        /*084c*/ 	.short	0x010a
        /*084e*/ 	.byte	0x3f
	.zero		1


	//   ....[126]....
        /*0850*/ 	.word	0x00008210
        /*0854*/ 	.word	0x00000006
        /*0858*/ 	.word	0x00000000
        /*085c*/ 	.short	0x010a
        /*085e*/ 	.byte	0x3f
	.zero		1


	//   ....[127]....
        /*0860*/ 	.word	0x00008260
        /*0864*/ 	.word	0x00000009
        /*0868*/ 	.word	0x00000000
        /*086c*/ 	.short	0x010a
        /*086e*/ 	.byte	0x3f
	.zero		1


	//   ....[128]....
        /*0870*/ 	.word	0x000082b0
        /*0874*/ 	.word	0x00000006
        /*0878*/ 	.word	0x00000000
        /*087c*/ 	.short	0x010a
        /*087e*/ 	.byte	0x3f
	.zero		1


	//   ....[129]....
        /*0880*/ 	.word	0x00008300
        /*0884*/ 	.word	0x00000009
        /*0888*/ 	.word	0x00000000
        /*088c*/ 	.short	0x010a
        /*088e*/ 	.byte	0x3f
	.zero		1


	//   ....[130]....
        /*0890*/ 	.word	0x00008350
        /*0894*/ 	.word	0x00000006
        /*0898*/ 	.word	0x00000000
        /*089c*/ 	.short	0x010a
        /*089e*/ 	.byte	0x3f
	.zero		1


	//   ....[131]....
        /*08a0*/ 	.word	0x000083a0
        /*08a4*/ 	.word	0x00000009
        /*08a8*/ 	.word	0x00000000
        /*08ac*/ 	.short	0x010a
        /*08ae*/ 	.byte	0x3f
	.zero		1


	//   ....[132]....
        /*08b0*/ 	.word	0x000083f0
        /*08b4*/ 	.word	0x00000006
        /*08b8*/ 	.word	0x00000000
        /*08bc*/ 	.short	0x010a
        /*08be*/ 	.byte	0x3f
	.zero		1


	//   ....[133]....
        /*08c0*/ 	.word	0x00008440
        /*08c4*/ 	.word	0x00000009
        /*08c8*/ 	.word	0x00000000
        /*08cc*/ 	.short	0x010a
        /*08ce*/ 	.byte	0x3f
	.zero		1


	//   ....[134]....
        /*08d0*/ 	.word	0x00008490
        /*08d4*/ 	.word	0x00000006
        /*08d8*/ 	.word	0x00000000
        /*08dc*/ 	.short	0x010a
        /*08de*/ 	.byte	0x3f
	.zero		1


	//   ....[135]....
        /*08e0*/ 	.word	0x000084e0
        /*08e4*/ 	.word	0x00000009
        /*08e8*/ 	.word	0x00000000
        /*08ec*/ 	.short	0x010a
        /*08ee*/ 	.byte	0x3f
	.zero		1


	//   ....[136]....
        /*08f0*/ 	.word	0x00008530
        /*08f4*/ 	.word	0x00000006
        /*08f8*/ 	.word	0x00000000
        /*08fc*/ 	.short	0x010a
        /*08fe*/ 	.byte	0x3f
	.zero		1


	//   ....[137]....
        /*0900*/ 	.word	0x00008580
        /*0904*/ 	.word	0x00000009
        /*0908*/ 	.word	0x00000000
        /*090c*/ 	.short	0x010a
        /*090e*/ 	.byte	0x3f
	.zero		1


	//   ....[138]....
        /*0910*/ 	.word	0x000085d0
        /*0914*/ 	.word	0x00000006
        /*0918*/ 	.word	0x00000000
        /*091c*/ 	.short	0x010a
        /*091e*/ 	.byte	0x3f
	.zero		1


	//   ....[139]....
        /*0920*/ 	.word	0x00008620
        /*0924*/ 	.word	0x00000009
        /*0928*/ 	.word	0x00000000
        /*092c*/ 	.short	0x010a
        /*092e*/ 	.byte	0x3f
	.zero		1


	//   ....[140]....
        /*0930*/ 	.word	0x00008670
        /*0934*/ 	.word	0x00000006
        /*0938*/ 	.word	0x00000000
        /*093c*/ 	.short	0x010a
        /*093e*/ 	.byte	0x3f
	.zero		1


	//   ....[141]....
        /*0940*/ 	.word	0x000086c0
        /*0944*/ 	.word	0x00000009
        /*0948*/ 	.word	0x00000000
        /*094c*/ 	.short	0x010a
        /*094e*/ 	.byte	0x3f
	.zero		1


	//   ....[142]....
        /*0950*/ 	.word	0x00008710
        /*0954*/ 	.word	0x00000006
        /*0958*/ 	.word	0x00000000
        /*095c*/ 	.short	0x010a
        /*095e*/ 	.byte	0x3f
	.zero		1


	//   ....[143]....
        /*0960*/ 	.word	0x00008760
        /*0964*/ 	.word	0x00000009
        /*0968*/ 	.word	0x00000000
        /*096c*/ 	.short	0x010a
        /*096e*/ 	.byte	0x3f
	.zero		1


	//   ....[144]....
        /*0970*/ 	.word	0x000087b0
        /*0974*/ 	.word	0x00000006
        /*0978*/ 	.word	0x00000000
        /*097c*/ 	.short	0x010a
        /*097e*/ 	.byte	0x3f
	.zero		1


	//   ....[145]....
        /*0980*/ 	.word	0x00008800
        /*0984*/ 	.word	0x00000009
        /*0988*/ 	.word	0x00000000
        /*098c*/ 	.short	0x010a
        /*098e*/ 	.byte	0x3f
	.zero		1


	//   ....[146]....
        /*0990*/ 	.word	0x00008850
        /*0994*/ 	.word	0x00000006
        /*0998*/ 	.word	0x00000000
        /*099c*/ 	.short	0x010a
        /*099e*/ 	.byte	0x3f
	.zero		1


	//   ....[147]....
        /*09a0*/ 	.word	0x000088a0
        /*09a4*/ 	.word	0x00000009
        /*09a8*/ 	.word	0x00000000
        /*09ac*/ 	.short	0x010a
        /*09ae*/ 	.byte	0x3f
	.zero		1


	//   ....[148]....
        /*09b0*/ 	.word	0x000088f0
        /*09b4*/ 	.word	0x00000006
        /*09b8*/ 	.word	0x00000000
        /*09bc*/ 	.short	0x010a
        /*09be*/ 	.byte	0x3f
	.zero		1


	//   ....[149]....
        /*09c0*/ 	.word	0x00008940
        /*09c4*/ 	.word	0x00000009
        /*09c8*/ 	.word	0x00000000
        /*09cc*/ 	.short	0x010a
        /*09ce*/ 	.byte	0x3f
	.zero		1


	//   ....[150]....
        /*09d0*/ 	.word	0x00008990
        /*09d4*/ 	.word	0x00000006
        /*09d8*/ 	.word	0x00000000
        /*09dc*/ 	.short	0x010a
        /*09de*/ 	.byte	0x3f
	.zero		1


	//   ....[151]....
        /*09e0*/ 	.word	0x000089e0
        /*09e4*/ 	.word	0x00000009
        /*09e8*/ 	.word	0x00000000
        /*09ec*/ 	.short	0x010a
        /*09ee*/ 	.byte	0x3f
	.zero		1


	//   ....[152]....
        /*09f0*/ 	.word	0x00008a30
        /*09f4*/ 	.word	0x00000006
        /*09f8*/ 	.word	0x00000000
        /*09fc*/ 	.short	0x010a
        /*09fe*/ 	.byte	0x3f
	.zero		1


	//   ....[153]....
        /*0a00*/ 	.word	0x00008a80
        /*0a04*/ 	.word	0x00000009
        /*0a08*/ 	.word	0x00000000
        /*0a0c*/ 	.short	0x010a
        /*0a0e*/ 	.byte	0x3f
	.zero		1


	//   ....[154]....
        /*0a10*/ 	.word	0x00008ad0
        /*0a14*/ 	.word	0x00000006
        /*0a18*/ 	.word	0x00000000
        /*0a1c*/ 	.short	0x010a
        /*0a1e*/ 	.byte	0x3f
	.zero		1


	//   ....[155]....
        /*0a20*/ 	.word	0x00008b20
        /*0a24*/ 	.word	0x00000009
        /*0a28*/ 	.word	0x00000000
        /*0a2c*/ 	.short	0x010a
        /*0a2e*/ 	.byte	0x3f
	.zero		1


	//   ....[156]....
        /*0a30*/ 	.word	0x00008b70
        /*0a34*/ 	.word	0x00000006
        /*0a38*/ 	.word	0x00000000
        /*0a3c*/ 	.short	0x010a
        /*0a3e*/ 	.byte	0x3f
	.zero		1


	//   ....[157]....
        /*0a40*/ 	.word	0x00008bc0
        /*0a44*/ 	.word	0x00000009
        /*0a48*/ 	.word	0x00000000
        /*0a4c*/ 	.short	0x010a
        /*0a4e*/ 	.byte	0x3f
	.zero		1


	//   ....[158]....
        /*0a50*/ 	.word	0x00008c10
        /*0a54*/ 	.word	0x00000008
        /*0a58*/ 	.word	0x00000000
        /*0a5c*/ 	.short	0x010a
        /*0a5e*/ 	.byte	0x3f
	.zero		1


	//   ....[159]....
        /*0a60*/ 	.word	0x00008c60
        /*0a64*/ 	.word	0x0000000b
        /*0a68*/ 	.word	0x00000000
        /*0a6c*/ 	.short	0x010a
        /*0a6e*/ 	.byte	0x3f
	.zero		1


	//----- nvinfo : EIATTR_NUM_MBARRIERS
	.align		4
.L_28:
        /*0a70*/ 	.byte	0x03, 0x38
        /*0a72*/ 	.short	0x004c


	//----- nvinfo : EIATTR_EXIT_INSTR_OFFSETS
	.align		4
        /*0a74*/ 	.byte	0x04, 0x1c
        /*0a76*/ 	.short	(.L_30 - .L_29)


	//   ....[0]....
.L_29:
        /*0a78*/ 	.word	0x00000a30


	//   ....[1]....
        /*0a7c*/ 	.word	0x00001300


	//   ....[2]....
        /*0a80*/ 	.word	0x00005630


	//   ....[3]....
        /*0a84*/ 	.word	0x00005c70


	//   ....[4]....
        /*0a88*/ 	.word	0x00007f40


	//----- nvinfo : EIATTR_MAX_THREADS
	.align		4
.L_30:
        /*0a8c*/ 	.byte	0x04, 0x05
        /*0a8e*/ 	.short	(.L_32 - .L_31)
.L_31:
        /*0a90*/ 	.word	0x00000180
        /*0a94*/ 	.word	0x00000001
        /*0a98*/ 	.word	0x00000001


	//----- nvinfo : EIATTR_CRS_STACK_SIZE
	.align		4
.L_32:
        /*0a9c*/ 	.byte	0x04, 0x1e
        /*0a9e*/ 	.short	(.L_34 - .L_33)
.L_33:
        /*0aa0*/ 	.word	0x00000000


	//----- nvinfo : EIATTR_CBANK_PARAM_SIZE
	.align		4
.L_34:
        /*0aa4*/ 	.byte	0x03, 0x19
        /*0aa6*/ 	.short	0x0470


	//----- nvinfo : EIATTR_PARAM_CBANK
	.align		4
        /*0aa8*/ 	.byte	0x04, 0x0a
        /*0aaa*/ 	.short	(.L_36 - .L_35)
	.align		4
.L_35:
        /*0aac*/ 	.word	index@(.nv.constant0._ZN7cutlass13device_kernelINS_4gemm6kernel13GemmUniversalIN4cute5tupleIJiiiiEEENS1_10collective13CollectiveMmaINS1_37MainloopSm90TmaGmmaWarpSpecializedFP8ILi37ENS5_IJNS4_1CILi1EEESB_SB_EEENS1_35KernelTmaWarpSpecializedCooperativeEEENS5_IJNSA_ILi128EEENSA_ILi64EEENSA_ILi32EEEEEENS_12float_e5m2_tENS5_IJlSB_lEEESJ_SK_NS4_8TiledMMAINS4_8MMA_AtomIJNS4_4SM904GMMA30MMA_64x64x32_F32E5M2E5M2_SS_TNILNSO_7ScaleInE1ELSQ_1EEEEEENS4_6LayoutINS5_IJNSA_ILi2EEESB_SB_EEENS5_IJSB_NSA_ILi0EEESW_EEEEENS5_IJNS4_10UnderscoreESZ_SZ_EEEEENS4_13SM90_TMA_LOADENS4_14ComposedLayoutINS4_7SwizzleILi1ELi4ELi3EEENS4_18smem_ptr_flag_bitsILi8EEENST_INS5_IJNSA_ILi8EEESH_EEENS5_IJSH_SB_EEEEEEEvNS4_8identityES12_S1C_vS1D_EENS_8epilogue10collective6detail29Sm90TmaWarpSpecializedAdapterINS1G_15DefaultEpilogueISJ_SK_SK_NS1F_6thread17LinearCombinationISJ_Li1EffLNS1K_9ScaleType4KindE0ELNS_15FloatRoundStyleE2ESJ_EENS1_15EpilogueDefaultEEEEEvvEEEEvNT_6ParamsE)
        /*0ab0*/ 	.short	0x0210
        /*0ab2*/ 	.short	0x0470


	//----- nvinfo : EIATTR_SW_WAR
	.align		4
.L_36:
        /*0ab4*/ 	.byte	0x04, 0x36
        /*0ab6*/ 	.short	(.L_38 - .L_37)
.L_37:
        /*0ab8*/ 	.word	0x00000008
.L_38:


//--------------------- .nv.callgraph             --------------------------
	.section	.nv.callgraph,"",@"SHT_CUDA_CALLGRAPH"
	.align	4
	.sectionentsize	8
	.align		4
        /*0000*/ 	.word	0x00000000
	.align		4
        /*0004*/ 	.word	0xffffffff
	.align		4
        /*0008*/ 	.word	0x00000000
	.align		4
        /*000c*/ 	.word	0xfffffffe
	.align		4
        /*0010*/ 	.word	0x00000000
	.align		4
        /*0014*/ 	.word	0xfffffffd
	.align		4
        /*0018*/ 	.word	0x00000000
	.align		4
        /*001c*/ 	.word	0xfffffffc


//--------------------- .nv.constant4             --------------------------
	.section	.nv.constant4,"a",@progbits
	.align	8
	.align		8
.nv.constant4:
        /*0000*/ 	.dword	_ZN40_INTERNAL_d5d7a8c2_4_k_cu_04ce1f08_253084cuda3std3__45__cpo5beginE
	.align		8
        /*0008*/ 	.dword	_ZN40_INTERNAL_d5d7a8c2_4_k_cu_04ce1f08_253084cuda3std3__45__cpo3endE
	.align		8
        /*0010*/ 	.dword	_ZN40_INTERNAL_d5d7a8c2_4_k_cu_04ce1f08_253084cuda3std3__45__cpo6cbeginE
	.align		8
        /*0018*/ 	.dword	_ZN40_INTERNAL_d5d7a8c2_4_k_cu_04ce1f08_253084cuda3std3__45__cpo4cendE
	.align		8
        /*0020*/ 	.dword	_ZN40_INTERNAL_d5d7a8c2_4_k_cu_04ce1f08_253084cuda3std3__442_GLOBAL__N__d5d7a8c2_4_k_cu_04ce1f08_253086ignoreE
	.align		8
        /*0028*/ 	.dword	_ZN40_INTERNAL_d5d7a8c2_4_k_cu_04ce1f08_253084cuda3std3__419piecewise_constructE
	.align		8
        /*0030*/ 	.dword	_ZN40_INTERNAL_d5d7a8c2_4_k_cu_04ce1f08_253084cuda3std3__48in_placeE
	.align		8
        /*0038*/ 	.dword	_ZN40_INTERNAL_d5d7a8c2_4_k_cu_04ce1f08_253084cuda3std6ranges3__45__cpo4swapE
	.align		8
        /*0040*/ 	.dword	_ZN40_INTERNAL_d5d7a8c2_4_k_cu_04ce1f08_253084cuda3std6ranges3__45__cpo9iter_moveE
	.align		8
        /*0048*/ 	.dword	_ZN40_INTERNAL_d5d7a8c2_4_k_cu_04ce1f08_253084cute7productE
	.align		8
        /*0050*/ 	.dword	_ZN40_INTERNAL_d5d7a8c2_4_k_cu_04ce1f08_253084cute1_E


//--------------------- .text._ZN7cutlass13device_kernelINS_4gemm6kernel13GemmUniversalIN4cute5tupleIJiiiiEEENS1_10collective13CollectiveMmaINS1_37MainloopSm90TmaGmmaWarpSpecializedFP8ILi37ENS5_IJNS4_1CILi1EEESB_SB_EEENS1_35KernelTmaWarpSpecializedCooperativeEEENS5_IJNSA_ILi128EEENSA_ILi64EEENSA_ILi32EEEEEENS_12float_e5m2_tENS5_IJlSB_lEEESJ_SK_NS4_8TiledMMAINS4_8MMA_AtomIJNS4_4SM904GMMA30MMA_64x64x32_F32E5M2E5M2_SS_TNILNSO_7ScaleInE1ELSQ_1EEEEEENS4_6LayoutINS5_IJNSA_ILi2EEESB_SB_EEENS5_IJSB_NSA_ILi0EEESW_EEEEENS5_IJNS4_10UnderscoreESZ_SZ_EEEEENS4_13SM90_TMA_LOADENS4_14ComposedLayoutINS4_7SwizzleILi1ELi4ELi3EEENS4_18smem_ptr_flag_bitsILi8EEENST_INS5_IJNSA_ILi8EEESH_EEENS5_IJSH_SB_EEEEEEEvNS4_8identityES12_S1C_vS1D_EENS_8epilogue10collective6detail29Sm90TmaWarpSpecializedAdapterINS1G_15DefaultEpilogueISJ_SK_SK_NS1F_6thread17LinearCombinationISJ_Li1EffLNS1K_9ScaleType4KindE0ELNS_15FloatRoundStyleE2ESJ_EENS1_15EpilogueDefaultEEEEEvvEEEEvNT_6ParamsE --------------------------
	.section	.text._ZN7cutlass13device_kernelINS_4gemm6kernel13GemmUniversalIN4cute5tupleIJiiiiEEENS1_10collective13CollectiveMmaINS1_37MainloopSm90TmaGmmaWarpSpecializedFP8ILi37ENS5_IJNS4_1CILi1EEESB_SB_EEENS1_35KernelTmaWarpSpecializedCooperativeEEENS5_IJNSA_ILi128EEENSA_ILi64EEENSA_ILi32EEEEEENS_12float_e5m2_tENS5_IJlSB_lEEESJ_SK_NS4_8TiledMMAINS4_8MMA_AtomIJNS4_4SM904GMMA30MMA_64x64x32_F32E5M2E5M2_SS_TNILNSO_7ScaleInE1ELSQ_1EEEEEENS4_6LayoutINS5_IJNSA_ILi2EEESB_SB_EEENS5_IJSB_NSA_ILi0EEESW_EEEEENS5_IJNS4_10UnderscoreESZ_SZ_EEEEENS4_13SM90_TMA_LOADENS4_14ComposedLayoutINS4_7SwizzleILi1ELi4ELi3EEENS4_18smem_ptr_flag_bitsILi8EEENST_INS5_IJNSA_ILi8EEESH_EEENS5_IJSH_SB_EEEEEEEvNS4_8identityES12_S1C_vS1D_EENS_8epilogue10collective6detail29Sm90TmaWarpSpecializedAdapterINS1G_15DefaultEpilogueISJ_SK_SK_NS1F_6thread17LinearCombinationISJ_Li1EffLNS1K_9ScaleType4KindE0ELNS_15FloatRoundStyleE2ESJ_EENS1_15EpilogueDefaultEEEEEvvEEEEvNT_6ParamsE,"ax",@progbits
	.align	128
.text._ZN7cutlass13device_kernelINS_4gemm6kernel13GemmUniversalIN4cute5tupleIJiiiiEEENS1_10collective13CollectiveMmaINS1_37MainloopSm90TmaGmmaWarpSpecializedFP8ILi37ENS5_IJNS4_1CILi1EEESB_SB_EEENS1_35KernelTmaWarpSpecializedCooperativeEEENS5_IJNSA_ILi128EEENSA_ILi64EEENSA_ILi32EEEEEENS_12float_e5m2_tENS5_IJlSB_lEEESJ_SK_NS4_8TiledMMAINS4_8MMA_AtomIJNS4_4SM904GMMA30MMA_64x64x32_F32E5M2E5M2_SS_TNILNSO_7ScaleInE1ELSQ_1EEEEEENS4_6LayoutINS5_IJNSA_ILi2EEESB_SB_EEENS5_IJSB_NSA_ILi0EEESW_EEEEENS5_IJNS4_10UnderscoreESZ_SZ_EEEEENS4_13SM90_TMA_LOADENS4_14ComposedLayoutINS4_7SwizzleILi1ELi4ELi3EEENS4_18smem_ptr_flag_bitsILi8EEENST_INS5_IJNSA_ILi8EEESH_EEENS5_IJSH_SB_EEEEEEEvNS4_8identityES12_S1C_vS1D_EENS_8epilogue10collective6detail29Sm90TmaWarpSpecializedAdapterINS1G_15DefaultEpilogueISJ_SK_SK_NS1F_6thread17LinearCombinationISJ_Li1EffLNS1K_9ScaleType4KindE0ELNS_15FloatRoundStyleE2ESJ_EENS1_15EpilogueDefaultEEEEEvvEEEEvNT_6ParamsE:
        .type           _ZN7cutlass13device_kernelINS_4gemm6kernel13GemmUniversalIN4cute5tupleIJiiiiEEENS1_10collective13CollectiveMmaINS1_37MainloopSm90TmaGmmaWarpSpecializedFP8ILi37ENS5_IJNS4_1CILi1EEESB_SB_EEENS1_35KernelTmaWarpSpecializedCooperativeEEENS5_IJNSA_ILi128EEENSA_ILi64EEENSA_ILi32EEEEEENS_12float_e5m2_tENS5_IJlSB_lEEESJ_SK_NS4_8TiledMMAINS4_8MMA_AtomIJNS4_4SM904GMMA30MMA_64x64x32_F32E5M2E5M2_SS_TNILNSO_7ScaleInE1ELSQ_1EEEEEENS4_6LayoutINS5_IJNSA_ILi2EEESB_SB_EEENS5_IJSB_NSA_ILi0EEESW_EEEEENS5_IJNS4_10UnderscoreESZ_SZ_EEEEENS4_13SM90_TMA_LOADENS4_14ComposedLayoutINS4_7SwizzleILi1ELi4ELi3EEENS4_18smem_ptr_flag_bitsILi8EEENST_INS5_IJNSA_ILi8EEESH_EEENS5_IJSH_SB_EEEEEEEvNS4_8identityES12_S1C_vS1D_EENS_8epilogue10collective6detail29Sm90TmaWarpSpecializedAdapterINS1G_15DefaultEpilogueISJ_SK_SK_NS1F_6thread17LinearCombinationISJ_Li1EffLNS1K_9ScaleType4KindE0ELNS_15FloatRoundStyleE2ESJ_EENS1_15EpilogueDefaultEEEEEvvEEEEvNT_6ParamsE,@function
        .size           _ZN7cutlass13device_kernelINS_4gemm6kernel13GemmUniversalIN4cute5tupleIJiiiiEEENS1_10collective13CollectiveMmaINS1_37MainloopSm90TmaGmmaWarpSpecializedFP8ILi37ENS5_IJNS4_1CILi1EEESB_SB_EEENS1_35KernelTmaWarpSpecializedCooperativeEEENS5_IJNSA_ILi128EEENSA_ILi64EEENSA_ILi32EEEEEENS_12float_e5m2_tENS5_IJlSB_lEEESJ_SK_NS4_8TiledMMAINS4_8MMA_AtomIJNS4_4SM904GMMA30MMA_64x64x32_F32E5M2E5M2_SS_TNILNSO_7ScaleInE1ELSQ_1EEEEEENS4_6LayoutINS5_IJNSA_ILi2EEESB_SB_EEENS5_IJSB_NSA_ILi0EEESW_EEEEENS5_IJNS4_10UnderscoreESZ_SZ_EEEEENS4_13SM90_TMA_LOADENS4_14ComposedLayoutINS4_7SwizzleILi1ELi4ELi3EEENS4_18smem_ptr_flag_bitsILi8EEENST_INS5_IJNSA_ILi8EEESH_EEENS5_IJSH_SB_EEEEEEEvNS4_8identityES12_S1C_vS1D_EENS_8epilogue10collective6detail29Sm90TmaWarpSpecializedAdapterINS1G_15DefaultEpilogueISJ_SK_SK_NS1F_6thread17LinearCombinationISJ_Li1EffLNS1K_9ScaleType4KindE0ELNS_15FloatRoundStyleE2ESJ_EENS1_15EpilogueDefaultEEEEEvvEEEEvNT_6ParamsE,(.L_x_204 - _ZN7cutlass13device_kernelINS_4gemm6kernel13GemmUniversalIN4cute5tupleIJiiiiEEENS1_10collective13CollectiveMmaINS1_37MainloopSm90TmaGmmaWarpSpecializedFP8ILi37ENS5_IJNS4_1CILi1EEESB_SB_EEENS1_35KernelTmaWarpSpecializedCooperativeEEENS5_IJNSA_ILi128EEENSA_ILi64EEENSA_ILi32EEEEEENS_12float_e5m2_tENS5_IJlSB_lEEESJ_SK_NS4_8TiledMMAINS4_8MMA_AtomIJNS4_4SM904GMMA30MMA_64x64x32_F32E5M2E5M2_SS_TNILNSO_7ScaleInE1ELSQ_1EEEEEENS4_6LayoutINS5_IJNSA_ILi2EEESB_SB_EEENS5_IJSB_NSA_ILi0EEESW_EEEEENS5_IJNS4_10UnderscoreESZ_SZ_EEEEENS4_13SM90_TMA_LOADENS4_14ComposedLayoutINS4_7SwizzleILi1ELi4ELi3EEENS4_18smem_ptr_flag_bitsILi8EEENST_INS5_IJNSA_ILi8EEESH_EEENS5_IJSH_SB_EEEEEEEvNS4_8identityES12_S1C_vS1D_EENS_8epilogue10collective6detail29Sm90TmaWarpSpecializedAdapterINS1G_15DefaultEpilogueISJ_SK_SK_NS1F_6thread17LinearCombinationISJ_Li1EffLNS1K_9ScaleType4KindE0ELNS_15FloatRoundStyleE2ESJ_EENS1_15EpilogueDefaultEEEEEvvEEEEvNT_6ParamsE)
        .other          _ZN7cutlass13device_kernelINS_4gemm6kernel13GemmUniversalIN4cute5tupleIJiiiiEEENS1_10collective13CollectiveMmaINS1_37MainloopSm90TmaGmmaWarpSpecializedFP8ILi37ENS5_IJNS4_1CILi1EEESB_SB_EEENS1_35KernelTmaWarpSpecializedCooperativeEEENS5_IJNSA_ILi128EEENSA_ILi64EEENSA_ILi32EEEEEENS_12float_e5m2_tENS5_IJlSB_lEEESJ_SK_NS4_8TiledMMAINS4_8MMA_AtomIJNS4_4SM904GMMA30MMA_64x64x32_F32E5M2E5M2_SS_TNILNSO_7ScaleInE1ELSQ_1EEEEEENS4_6LayoutINS5_IJNSA_ILi2EEESB_SB_EEENS5_IJSB_NSA_ILi0EEESW_EEEEENS5_IJNS4_10UnderscoreESZ_SZ_EEEEENS4_13SM90_TMA_LOADENS4_14ComposedLayoutINS4_7SwizzleILi1ELi4ELi3EEENS4_18smem_ptr_flag_bitsILi8EEENST_INS5_IJNSA_ILi8EEESH_EEENS5_IJSH_SB_EEEEEEEvNS4_8identityES12_S1C_vS1D_EENS_8epilogue10collective6detail29Sm90TmaWarpSpecializedAdapterINS1G_15DefaultEpilogueISJ_SK_SK_NS1F_6thread17LinearCombinationISJ_Li1EffLNS1K_9ScaleType4KindE0ELNS_15FloatRoundStyleE2ESJ_EENS1_15EpilogueDefaultEEEEEvvEEEEvNT_6ParamsE,@"STO_CUDA_ENTRY STV_DEFAULT"
_ZN7cutlass13device_kernelINS_4gemm6kernel13GemmUniversalIN4cute5tupleIJiiiiEEENS1_10collective13CollectiveMmaINS1_37MainloopSm90TmaGmmaWarpSpecializedFP8ILi37ENS5_IJNS4_1CILi1EEESB_SB_EEENS1_35KernelTmaWarpSpecializedCooperativeEEENS5_IJNSA_ILi128EEENSA_ILi64EEENSA_ILi32EEEEEENS_12float_e5m2_tENS5_IJlSB_lEEESJ_SK_NS4_8TiledMMAINS4_8MMA_AtomIJNS4_4SM904GMMA30MMA_64x64x32_F32E5M2E5M2_SS_TNILNSO_7ScaleInE1ELSQ_1EEEEEENS4_6LayoutINS5_IJNSA_ILi2EEESB_SB_EEENS5_IJSB_NSA_ILi0EEESW_EEEEENS5_IJNS4_10UnderscoreESZ_SZ_EEEEENS4_13SM90_TMA_LOADENS4_14ComposedLayoutINS4_7SwizzleILi1ELi4ELi3EEENS4_18smem_ptr_flag_bitsILi8EEENST_INS5_IJNSA_ILi8EEESH_EEENS5_IJSH_SB_EEEEEEEvNS4_8identityES12_S1C_vS1D_EENS_8epilogue10collective6detail29Sm90TmaWarpSpecializedAdapterINS1G_15DefaultEpilogueISJ_SK_SK_NS1F_6thread17LinearCombinationISJ_Li1EffLNS1K_9ScaleType4KindE0ELNS_15FloatRoundStyleE2ESJ_EENS1_15EpilogueDefaultEEEEEvvEEEEvNT_6ParamsE:
[----:B------:R-:W-:Y:S01]  /*0000*/  LDC R1, c[0x0][0x28] ;  /* 0x00000a00ff017b82 */ /* 0x000fe20000000800 */
[----:B------:R-:W0:Y:S01]  /*0010*/  S2R R2, SR_TID.X ;  /* 0x0000000000027919 */ /* 0x000e220000002100 */
[----:B------:R-:W-:Y:S01]  /*0020*/  ELECT P0, URZ, PT ;  /* 0x00000000003f782f */ /* 0x000fe20003800000 */
[----:B------:R-:W-:Y:S01]  /*0030*/  BSSY B0, `(.L_x_0) ;  /* 0x000000f000007945 */ /* 0x000fe20003800000 */
[--C-:B0-----:R-:W-:Y:S02]  /*0040*/  SHF.R.U32.HI R0, RZ, 0x5, R2.reuse ;  /* 0x00000005ff007819 */ /* 0x101fe40000011602 */
[----:B------:R-:W-:-:S03]  /*0050*/  SHF.R.U32.HI R4, RZ, 0x7, R2 ;  /* 0x00000007ff047819 */ /* 0x000fc60000011602 */
[----:B------:R-:W0:Y:S04]  /*0060*/  SHFL.IDX PT, R3, R0, RZ, 0x1f ;  /* 0x00001fff00037589 */ /* 0x000e2800000e0000 */
[----:B------:R1:W2:Y:S01]  /*0070*/  SHFL.IDX PT, R7, R4, RZ, 0x1f ;  /* 0x00001fff04077589 */ /* 0x0002a200000e0000 */
[----:B0-----:R-:W-:-:S13]  /*0080*/  ISETP.NE.OR P0, PT, R3, RZ, !P0 ;  /* 0x000000ff0300720c */ /* 0x001fda0004705670 */
[----:B-12---:R-:W-:Y:S05]  /*0090*/  @P0 BRA `(.L_x_1) ;  /* 0x0000000000200947 */ /* 0x006fea0003800000 */
[----:B------:R-:W-:Y:S02]  /*00a0*/  ULDC.64 UR4, c[0x0][0x198] ;  /* 0x0000660000047ab9 */ /* 0x000fe40000000a00 */
[----:B------:R-:W-:Y:S02]  /*00b0*/  UIADD3 UR6, UP0, UR4, 0xf0, URZ ;  /* 0x000000f004067890 */ /* 0x000fe4000ff1e03f */
[----:B------:R-:W-:Y:S02]  /*00c0*/  UIADD3 UR4, UP1, UR4, 0x1f0, URZ ;  /* 0x000001f004047890 */ /* 0x000fe4000ff3e03f */
[----:B------:R-:W-:Y:S02]  /*00d0*/  UIADD3.X UR7, URZ, UR5, URZ, UP0, !UPT ;  /* 0x000000053f077290 */ /* 0x000fe400087fe43f */
[----:B------:R-:W-:-:S07]  /*00e0*/  UIADD3.X UR5, URZ, UR5, URZ, UP1, !UPT ;  /* 0x000000053f057290 */ /* 0x000fce0008ffe43f */
[----:B------:R0:W-:Y:S02]  /*00f0*/  UTMACCTL.PF [UR6] ;  /* 0x00000000060079b9 */ /* 0x0001e40008040000 */
[----:B------:R0:W-:Y:S02]  /*0100*/  UTMACCTL.PF [UR4] ;  /* 0x00000000040079b9 */ /* 0x0001e40008040000 */
[----:B0-----:R-:W-:Y:S01]  /*0110*/  NOP ;  /* 0x0000000000007918 */ /* 0x001fe20000000000 */
.L_x_1:
[----:B------:R-:W-:Y:S05]  /*0120*/  BSYNC B0 ;  /* 0x0000000000007941 */ /* 0x000fea0003800000 */
.L_x_0:
[----:B------:R-:W0:Y:S02]  /*0130*/  SHFL.IDX PT, R4, R0, RZ, 0x1f ;  /* 0x00001fff00047589 */ /* 0x000e2400000e0000 */
[----:B0-----:R-:W-:-:S13]  /*0140*/  ISETP.NE.AND P0, PT, R4, RZ, PT ;  /* 0x000000ff0400720c */ /* 0x001fda0003f05270 */
[----:B------:R-:W-:Y:S05]  /*0150*/  @P0 BRA `(.L_x_2) ;  /* 0x00000004006c0947 */ /* 0x000fea0003800000 */
[----:B------:R-:W-:Y:S01]  /*0160*/  ELECT P0, URZ, PT ;  /* 0x00000000003f782f */ /* 0x000fe20003800000 */
[----:B------:R-:W-:-:S12]  /*0170*/  BSSY B0, `(.L_x_2) ;  /* 0x0000059000007945 */ /* 0x000fd80003800000 */
[----:B------:R-:W-:Y:S05]  /*0180*/  @!P0 BRA `(.L_x_3) ;  /* 0x00000004005c8947 */ /* 0x000fea0003800000 */
[----:B------:R-:W0:Y:S01]  /*0190*/  S2UR UR8, SR_CgaCtaId ;  /* 0x00000000000879c3 */ /* 0x000e220000008800 */
[----:B------:R-:W-:Y:S01]  /*01a0*/  UMOV UR4, 0x400 ;  /* 0x0000040000047882 */ /* 0x000fe20000000000 */
[----:B------:R-:W-:Y:S01]  /*01b0*/  UMOV UR5, 0x1 ;  /* 0x0000000100057882 */ /* 0x000fe20000000000 */
[----:B------:R-:W-:Y:S02]  /*01c0*/  UMOV UR6, 0x100 ;  /* 0x0000010000067882 */ /* 0x000fe40000000000 */
[----:B------:R-:W-:-:S04]  /*01d0*/  UIADD3 UR6, -UR6, 0x100000, URZ ;  /* 0x0010000006067890 */ /* 0x000fc8000fffe13f */
[----:B------:R-:W-:Y:S02]  /*01e0*/  USHF.L.U32 UR7, UR6, 0xb, URZ ;  /* 0x0000000b06077899 */ /* 0x000fe4000800063f */
[----:B------:R-:W-:Y:S02]  /*01f0*/  USHF.L.U32 UR6, UR6, 0x1, URZ ;  /* 0x0000000106067899 */ /* 0x000fe4000800063f */
[----:B0-----:R-:W-:Y:S02]  /*0200*/  ULEA UR8, UR8, UR4, 0x18 ;  /* 0x0000000408087291 */ /* 0x001fe4000f8ec03f */
[----:B------:R-:W-:-:S04]  /*0210*/  UIADD3 UR4, -UR5, 0x100000, URZ ;  /* 0x0010000005047890 */ /* 0x000fc8000fffe13f */
[----:B------:R-:W-:Y:S02]  /*0220*/  USHF.L.U32 UR5, UR4, 0xb, URZ ;  /* 0x0000000b04057899 */ /* 0x000fe4000800063f */
[----:B------:R-:W-:Y:S01]  /*0230*/  USHF.L.U32 UR4, UR4, 0x1, URZ ;  /* 0x0000000104047899 */ /* 0x000fe2000800063f */
[----:B------:R-:W0:Y:S11]  /*0240*/  FENCE.VIEW.ASYNC.S ;  /* 0x00000000000073c6 */ /* 0x000e360000000000 */
[----:B0-----:R0:W1:Y:S01]  /*0250*/  SYNCS.EXCH.64 URZ, [UR8], UR4 ;  /* 0x00000004083f75b2 */ /* 0x0010620008000100 */
[----:B------:R0:W2:Y:S01]  /*0260*/  SYNCS.EXCH.64 URZ, [UR8+0x128], UR6 ;  /* 0x00012806083f75b2 */ /* 0x0000a20008000100 */
[----:B------:R0:W3:Y:S01]  /*0270*/  SYNCS.EXCH.64 URZ, [UR8+0x8], UR4 ;  /* 0x00000804083f75b2 */ /* 0x0000e20008000100 */
[----:B------:R0:W4:Y:S01]  /*0280*/  SYNCS.EXCH.64 URZ, [UR8+0x130], UR6 ;  /* 0x00013006083f75b2 */ /* 0x0001220008000100 */
[----:B------:R0:W0:Y:S01]  /*0290*/  SYNCS.EXCH.64 URZ, [UR8+0x10], UR4 ;  /* 0x00001004083f75b2 */ /* 0x0000220008000100 */
        /* <DEDUP_REMOVED lines=69> */
[----:B-1234-:R-:W-:Y:S01]  /*06f0*/  NOP ;  /* 0x0000000000007918 */ /* 0x01efe20000000000 */
.L_x_3:
[----:B0-----:R-:W-:Y:S05]  /*0700*/  BSYNC B0 ;  /* 0x0000000000007941 */ /* 0x001fea0003800000 */
.L_x_2:
[----:B------:R-:W0:Y:S01]  /*0710*/  SHFL.IDX PT, R0, R0, RZ, 0x1f ;  /* 0x00001fff00007589 */ /* 0x000e2200000e0000 */
[----:B------:R-:W1:Y:S01]  /*0720*/  LDC R4, c[0x0][0x65c] ;  /* 0x00019700ff047b82 */ /* 0x000e620000000800 */
[----:B------:R-:W-:Y:S02]  /*0730*/  ELECT P0, URZ, PT ;  /* 0x00000000003f782f */ /* 0x000fe40003800000 */
[----:B------:R-:W-:Y:S01]  /*0740*/  ISETP.NE.AND P2, PT, R7, RZ, PT ;  /* 0x000000ff0700720c */ /* 0x000fe20003f45270 */
[----:B------:R-:W2:Y:S01]  /*0750*/  S2R R8, SR_CTAID.Y ;  /* 0x0000000000087919 */ /* 0x000ea20000002600 */
[----:B------:R-:W-:Y:S01]  /*0760*/  UMOV UR4, 0x20 ;  /* 0x0000002000047882 */ /* 0x000fe20000000000 */
[----:B------:R-:W-:Y:S01]  /*0770*/  NOP ;  /* 0x0000000000007918 */ /* 0x000fe20000000000 */
[----:B------:R-:W-:Y:S01]  /*0780*/  NOP ;  /* 0x0000000000007918 */ /* 0x000fe20000000000 */
[----:B------:R-:W3:Y:S01]  /*0790*/  S2R R6, SR_CTAID.X ;  /* 0x0000000000067919 */ /* 0x000ee20000002500 */
[----:B0-----:R-:W-:-:S02]  /*07a0*/  ISETP.NE.OR P0, PT, R0, RZ, !P0 ;  /* 0x000000ff0000720c */ /* 0x001fc40004705670 */
[----:B-1----:R-:W-:Y:S02]  /*07b0*/  ISETP.NE.AND P4, PT, R4, 0x1, PT ;  /* 0x000000010400780c */ /* 0x002fe40003f85270 */
[----:B------:R-:W-:-:S04]  /*07c0*/  SHF.R.S32.HI R4, RZ, 0x1f, R3 ;  /* 0x0000001fff047819 */ /* 0x000fc80000011403 */
[----:B------:R-:W-:-:S04]  /*07d0*/  LEA.HI R4, R4, R3, RZ, 0x2 ;  /* 0x0000000304047211 */ /* 0x000fc800078f10ff */
[----:B------:R-:W-:Y:S01]  /*07e0*/  LOP3.LUT R4, R4, 0xfffffffc, RZ, 0xc0, !PT ;  /* 0xfffffffc04047812 */ /* 0x000fe200078ec0ff */
[----:B------:R-:W-:Y:S01]  /*07f0*/  VOTEU.ALL UP0, P0 ;  /* 0x00000000003f7886 */ /* 0x000fe20000000000 */
[----:B------:R-:W-:Y:S01]  /*0800*/  VOTEU.ALL UP1, P0 ;  /* 0x00000000003f7886 */ /* 0x000fe20000020000 */
[----:B------:R-:W3:Y:S01]  /*0810*/  @P4 LDC R9, c[0x0][0x10] ;  /* 0x00000400ff094b82 */ /* 0x000ee20000000800 */
[----:B------:R-:W-:Y:S02]  /*0820*/  @P4 IMAD.MOV.U32 R5, RZ, RZ, RZ ;  /* 0x000000ffff054224 */ /* 0x000fe400078e00ff */
[----:B------:R-:W-:Y:S01]  /*0830*/  IMAD.IADD R3, R3, 0x1, -R4 ;  /* 0x0000000103037824 */ /* 0x000fe200078e0a04 */
[----:B------:R-:W-:Y:S01]  /*0840*/  @!UP0 UMOV UR6, 0x400 ;  /* 0x0000040000068882 */ /* 0x000fe20000000000 */
[----:B------:R-:W-:-:S04]  /*0850*/  @!UP0 UIADD3 UR4, -UR4, 0x100000, URZ ;  /* 0x0010000004048890 */ /* 0x000fc8000fffe13f */
[----:B------:R-:W-:Y:S02]  /*0860*/  @!UP0 USHF.L.U32 UR5, UR4, 0xb, URZ ;  /* 0x0000000b04058899 */ /* 0x000fe4000800063f */
[----:B------:R-:W-:Y:S01]  /*0870*/  @!UP0 USHF.L.U32 UR4, UR4, 0x1, URZ ;  /* 0x0000000104048899 */ /* 0x000fe2000800063f */
[----:B--2---:R-:W-:Y:S01]  /*0880*/  @P4 IMAD.MOV.U32 R4, RZ, RZ, R8 ;  /* 0x000000ffff044224 */ /* 0x004fe200078e0008 */
[----:B------:R-:W0:Y:S01]  /*0890*/  @!UP0 S2UR UR7, SR_CgaCtaId ;  /* 0x00000000000789c3 */ /* 0x000e220000008800 */
[----:B------:R-:W-:-:S07]  /*08a0*/  @P4 IMAD.MOV.U32 R13, RZ, RZ, RZ ;  /* 0x000000ffff0d4224 */ /* 0x000fce00078e00ff */
[----:B------:R-:W1:Y:S01]  /*08b0*/  @!P4 LDC R11, c[0x0][0xc] ;  /* 0x00000300ff0bcb82 */ /* 0x000e620000000800 */
[----:B---3--:R-:W-:-:S04]  /*08c0*/  @P4 IMAD.WIDE.U32 R4, R6, R9, R4 ;  /* 0x0000000906044225 */ /* 0x008fc800078e0004 */
[----:B------:R-:W-:Y:S02]  /*08d0*/  VIADD R9, R7, 0xffffffff ;  /* 0xffffffff07097836 */ /* 0x000fe40000000000 */
[----:B------:R-:W-:Y:S01]  /*08e0*/  @P4 IMAD.MOV.U32 R0, RZ, RZ, R4 ;  /* 0x000000ffff004224 */ /* 0x000fe200078e0004 */
[----:B0-----:R-:W-:Y:S02]  /*08f0*/  @!UP0 ULEA UR6, UR7, UR6, 0x18 ;  /* 0x0000000607068291 */ /* 0x001fe4000f8ec03f */
[----:B------:R-:W-:Y:S01]  /*0900*/  ISETP.GE.U32.AND P1, PT, R9, 0x2, PT ;  /* 0x000000020900780c */ /* 0x000fe20003f26070 */
[----:B------:R-:W-:Y:S01]  /*0910*/  VOTEU.ALL UP0, P0 ;  /* 0x00000000003f7886 */ /* 0x000fe20000000000 */
[----:B------:R-:W-:Y:S01]  /*0920*/  ISETP.NE.AND P0, PT, R3, 0x3, PT ;  /* 0x000000030300780c */ /* 0x000fe20003f05270 */
[----:B------:R-:W-:-:S03]  /*0930*/  @P4 IMAD.IADD R5, R5, 0x1, R13 ;  /* 0x0000000105054824 */ /* 0x000fc600078e020d */
[----:B------:R-:W-:-:S04]  /*0940*/  ISETP.EQ.OR P0, PT, R3, RZ, !P0 ;  /* 0x000000ff0300720c */ /* 0x000fc80004702670 */
[----:B------:R-:W-:Y:S01]  /*0950*/  ISETP.EQ.AND P0, PT, R7, RZ, P0 ;  /* 0x000000ff0700720c */ /* 0x000fe20000702270 */
[----:B------:R-:W-:Y:S01]  /*0960*/  IMAD.MOV.U32 R7, RZ, RZ, RZ ;  /* 0x000000ffff077224 */ /* 0x000fe200078e00ff */
[----:B------:R-:W0:Y:S02]  /*0970*/  FENCE.VIEW.ASYNC.S ;  /* 0x00000000000073c6 */ /* 0x000e240000000000 */
[----:B0-----:R0:W2:Y:S01]  /*0980*/  @!UP0 SYNCS.EXCH.64 URZ, [UR6+0x260], UR4 ;  /* 0x00026004063f85b2 */ /* 0x0010a20008000100 */
[----:B------:R-:W-:Y:S01]  /*0990*/  SEL R4, RZ, 0x1, !P0 ;  /* 0x00000001ff047807 */ /* 0x000fe20004000000 */
[----:B-1----:R-:W-:-:S03]  /*09a0*/  @!P4 IMAD.WIDE.U32 R10, R11, R8, R6 ;  /* 0x000000080b0ac225 */ /* 0x002fc600078e0006 */
[----:B------:R-:W-:Y:S01]  /*09b0*/  SEL R4, R4, 0x2, P1 ;  /* 0x0000000204047807 */ /* 0x000fe20000800000 */
[----:B------:R-:W-:Y:S02]  /*09c0*/  @!P4 IMAD.MOV.U32 R0, RZ, RZ, R10 ;  /* 0x000000ffff00c224 */ /* 0x000fe400078e000a */
[----:B------:R-:W-:Y:S01]  /*09d0*/  @!P4 IMAD.MOV.U32 R5, RZ, RZ, R11 ;  /* 0x000000ffff05c224 */ /* 0x000fe200078e000b */
[----:B------:R0:W2:Y:S01]  /*09e0*/  @!UP1 SYNCS.EXCH.64 URZ, [UR6+0x268], UR4 ;  /* 0x00026804063f95b2 */ /* 0x0000a20008000100 */
[----:B------:R-:W-:Y:S01]  /*09f0*/  NOP ;  /* 0x0000000000007918 */ /* 0x000fe20000000000 */
[----:B--2---:R-:W-:Y:S06]  /*0a00*/  BAR.SYNC.DEFER_BLOCKING 0x0 ;  /* 0x0000000000007b1d */ /* 0x004fec0000010000 */
[----:B------:R-:W-:Y:S05]  /*0a10*/  @!P2 BRA `(.L_x_4) ;  /* 0x0000004c0008a947 */ /* 0x000fea0003800000 */
[----:B------:R-:W-:-:S13]  /*0a20*/  ISETP.GT.U32.AND P0, PT, R9, 0x1, PT ;  /* 0x000000010900780c */ /* 0x000fda0003f04070 */
[----:B0-----:R-:W-:Y:S05]  /*0a30*/  @P0 EXIT ;  /* 0x000000000000094d */ /* 0x001fea0003800000 */
[----:B------:R-:W-:Y:S01]  /*0a40*/  ULDC.64 UR4, c[0x0][0x650] ;  /* 0x0001940000047ab9 */ /* 0x000fe20000000a00 */
[----:B------:R-:W-:Y:S01]  /*0a50*/  PRMT R9, RZ, 0x7610, R9 ;  /* 0x00007610ff097816 */ /* 0x000fe20000000009 */
[----:B------:R-:W-:Y:S01]  /*0a60*/  IMAD.MOV.U32 R16, RZ, RZ, -0x1 ;  /* 0xffffffffff107424 */ /* 0x000fe200078e00ff */
[----:B------:R-:W-:Y:S01]  /*0a70*/  ISETP.GE.U32.AND P0, PT, R0, UR4, PT ;  /* 0x0000000400007c0c */ /* 0x000fe2000bf06070 */
[----:B------:R-:W-:Y:S02]  /*0a80*/  IMAD.MOV.U32 R12, RZ, RZ, -0x1 ;  /* 0xffffffffff0c7424 */ /* 0x000fe400078e00ff */
[----:B------:R-:W-:Y:S01]  /*0a90*/  IMAD.MOV.U32 R69, RZ, RZ, -0x1 ;  /* 0xffffffffff457424 */ /* 0x000fe200078e00ff */
[----:B------:R-:W-:-:S13]  /*0aa0*/  ISETP.GE.U32.AND.EX P0, PT, R5, UR5, PT, P0 ;  /* 0x0000000505007c0c */ /* 0x000fda000bf06100 */
[----:B------:R-:W-:Y:S05]  /*0ab0*/  @P0 BRA `(.L_x_5) ;  /* 0x0000000400600947 */ /* 0x000fea0003800000 */
[----:B------:R-:W0:Y:S01]  /*0ac0*/  LDC.64 R16, c[0x0][0x628] ;  /* 0x00018a00ff107b82 */ /* 0x000e220000000a00 */
[----:B------:R-:W-:Y:S02]  /*0ad0*/  IMAD.MOV.U32 R10, RZ, RZ, R0 ;  /* 0x000000ffff0a7224 */ /* 0x000fe400078e0000 */
[----:B------:R-:W-:-:S05]  /*0ae0*/  IMAD.MOV.U32 R11, RZ, RZ, R5 ;  /* 0x000000ffff0b7224 */ /* 0x000fca00078e0005 */
[----:B------:R-:W1:Y:S08]  /*0af0*/  LDC R18, c[0x0][0x630] ;  /* 0x00018c00ff127b82 */ /* 0x000e700000000800 */
[----:B------:R-:W2:Y:S01]  /*0b00*/  LDC.64 R20, c[0x0][0x620] ;  /* 0x00018800ff147b82 */ /* 0x000ea20000000a00 */
[----:B0-----:R-:W-:-:S04]  /*0b10*/  ISETP.NE.U32.AND P0, PT, R16, RZ, PT ;  /* 0x000000ff1000720c */ /* 0x001fc80003f05070 */
[----:B------:R-:W-:-:S13]  /*0b20*/  ISETP.NE.AND.EX P0, PT, R17, RZ, PT, P0 ;  /* 0x000000ff1100720c */ /* 0x000fda0003f05300 */
[----:B-12---:R-:W-:Y:S05]  /*0b30*/  @!P0 BRA `(.L_x_6) ;  /* 0x0000000000288947 */ /* 0x006fea0003800000 */
[----:B------:R-:W0:Y:S02]  /*0b40*/  LDC R3, c[0x0][0x634] ;  /* 0x00018d00ff037b82 */ /* 0x000e240000000800 */
[----:B0-----:R-:W-:-:S05]  /*0b50*/  IADD3 R3, P0, R0, R3, RZ ;  /* 0x0000000300037210 */ /* 0x001fca0007f1e0ff */
[----:B------:R-:W-:-:S04]  /*0b60*/  IMAD.X R9, RZ, RZ, R5, P0 ;  /* 0x000000ffff097224 */ /* 0x000fc800000e0605 */
[----:B------:R-:W-:-:S04]  /*0b70*/  IMAD.WIDE.U32 R10, R9, R16, RZ ;  /* 0x00000010090a7225 */ /* 0x000fc800078e00ff */
[----:B------:R-:W-:-:S04]  /*0b80*/  IMAD.WIDE.U32 R12, P0, R3, R17, R10 ;  /* 0x00000011030c7225 */ /* 0x000fc8000780000a */
[----:B------:R-:W-:-:S04]  /*0b90*/  IMAD.WIDE.U32 R10, R3, R16, RZ ;  /* 0x00000010030a7225 */ /* 0x000fc800078e00ff */
[----:B------:R-:W-:Y:S01]  /*0ba0*/  IMAD.X R15, RZ, RZ, RZ, P0 ;  /* 0x000000ffff0f7224 */ /* 0x000fe200000e06ff */
[----:B------:R-:W-:Y:S01]  /*0bb0*/  IADD3 RZ, P0, R11, R12, RZ ;  /* 0x0000000c0bff7210 */ /* 0x000fe20007f1e0ff */
[----:B------:R-:W-:-:S04]  /*0bc0*/  IMAD.MOV.U32 R14, RZ, RZ, R13 ;  /* 0x000000ffff0e7224 */ /* 0x000fc800078e000d */
[----:B------:R-:W-:-:S08]  /*0bd0*/  IMAD.WIDE.U32.X R10, R9, R17, R14, P0 ;  /* 0x00000011090a7225 */ /* 0x000fd000000e040e */
.L_x_6:
[-CC-:B------:R-:W-:Y:S01]  /*0be0*/  SHF.R.U64 R69, R10, R18.reuse, R11.reuse ;  /* 0x000000120a457219 */ /* 0x180fe2000000120b */
[----:B------:R-:W0:Y:S01]  /*0bf0*/  LDC.64 R22, c[0x0][0x640] ;  /* 0x00019000ff167b82 */ /* 0x000e220000000a00 */
[----:B------:R-:W-:Y:S01]  /*0c00*/  SHF.R.U32.HI R7, RZ, R18, R11 ;  /* 0x00000012ff077219 */ /* 0x000fe2000001160b */
[----:B------:R-:W-:Y:S01]  /*0c10*/  ULDC UR4, c[0x0][0x150] ;  /* 0x0000540000047ab9 */ /* 0x000fe20000000800 */
[----:B------:R-:W-:Y:S01]  /*0c20*/  IADD3 R9, P0, RZ, -R69, RZ ;  /* 0x80000045ff097210 */ /* 0x000fe20007f1e0ff */
[----:B------:R-:W-:Y:S01]  /*0c30*/  IMAD.MOV.U32 R10, RZ, RZ, R0 ;  /* 0x000000ffff0a7224 */ /* 0x000fe200078e0000 */
[----:B------:R-:W-:Y:S01]  /*0c40*/  I2FP.F32.U32 R3, R6 ;  /* 0x0000000600037245 */ /* 0x000fe20000201000 */
[----:B------:R-:W-:Y:S02]  /*0c50*/  IMAD.MOV.U32 R11, RZ, RZ, R5 ;  /* 0x000000ffff0b7224 */ /* 0x000fe400078e0005 */
[----:B------:R-:W1:Y:S01]  /*0c60*/  LDC R14, c[0x0][0x618] ;  /* 0x00018600ff0e7b82 */ /* 0x000e620000000800 */
[----:B------:R-:W-:-:S02]  /*0c70*/  IMAD.X R13, RZ, RZ, ~R7, P0 ;  /* 0x000000ffff0d7224 */ /* 0x000fc400000e0e07 */
[----:B------:R-:W-:Y:S01]  /*0c80*/  FMUL R3, R3, UR4 ;  /* 0x0000000403037c20 */ /* 0x000fe20008400000 */
[----:B------:R-:W-:Y:S01]  /*0c90*/  IMAD.WIDE.U32 R10, R9, R20, R10 ;  /* 0x00000014090a7225 */ /* 0x000fe200078e000a */
[----:B------:R-:W-:-:S03]  /*0ca0*/  ULDC UR4, c[0x0][0x154] ;  /* 0x0000550000047ab9 */ /* 0x000fc60000000800 */
[----:B------:R-:W-:Y:S01]  /*0cb0*/  IMAD R12, R13, R20, RZ ;  /* 0x000000140d0c7224 */ /* 0x000fe200078e02ff */
[----:B------:R-:W2:Y:S01]  /*0cc0*/  LDC R7, c[0x0][0x144] ;  /* 0x00005100ff077b82 */ /* 0x000ea20000000800 */
[----:B------:R-:W3:Y:S01]  /*0cd0*/  F2I.U32.TRUNC.NTZ R3, R3 ;  /* 0x0000000300037305 */ /* 0x000ee2000020f000 */
[----:B------:R-:W-:Y:S02]  /*0ce0*/  IMAD.MOV.U32 R13, RZ, RZ, -0x1 ;  /* 0xffffffffff0d7424 */ /* 0x000fe400078e00ff */
[----:B------:R-:W-:-:S04]  /*0cf0*/  IMAD R9, R9, R21, R12 ;  /* 0x0000001509097224 */ /* 0x000fc800078e020c */
[----:B------:R-:W4:Y:S01]  /*0d00*/  LDC R18, c[0x0][0x608] ;  /* 0x00018200ff127b82 */ /* 0x000f220000000800 */
[----:B------:R-:W-:Y:S01]  /*0d10*/  IMAD.IADD R11, R11, 0x1, R9 ;  /* 0x000000010b0b7824 */ /* 0x000fe200078e0209 */
[----:B0-----:R-:W-:Y:S02]  /*0d20*/  ISETP.NE.U32.AND P0, PT, R22, RZ, PT ;  /* 0x000000ff1600720c */ /* 0x001fe40003f05070 */
[----:B------:R-:W-:Y:S02]  /*0d30*/  I2FP.F32.U32 R9, R8 ;  /* 0x0000000800097245 */ /* 0x000fe40000201000 */
[----:B------:R-:W-:Y:S02]  /*0d40*/  ISETP.NE.AND.EX P0, PT, R23, RZ, PT, P0 ;  /* 0x000000ff1700720c */ /* 0x000fe40003f05300 */
[----:B------:R-:W0:Y:S01]  /*0d50*/  LDC R12, c[0x0][0x658] ;  /* 0x00019600ff0c7b82 */ /* 0x000e220000000800 */
[-C--:B-1----:R-:W-:Y:S01]  /*0d60*/  SHF.R.U64 R16, R10, R14.reuse, R11 ;  /* 0x0000000e0a107219 */ /* 0x082fe2000000120b */
[----:B---3--:R-:W-:Y:S01]  /*0d70*/  IMAD.MOV R10, RZ, RZ, -R3 ;  /* 0x000000ffff0a7224 */ /* 0x008fe200078e0a03 */
[----:B------:R-:W-:-:S05]  /*0d80*/  SHF.R.U32.HI R11, RZ, R14, R11 ;  /* 0x0000000eff0b7219 */ /* 0x000fca000001160b */
[----:B------:R-:W1:Y:S01]  /*0d90*/  LDC R17, c[0x0][0x148] ;  /* 0x00005200ff117b82 */ /* 0x000e620000000800 */
[----:B--2---:R-:W-:Y:S02]  /*0da0*/  IMAD R3, R7, R10, R6 ;  /* 0x0000000a07037224 */ /* 0x004fe400078e0206 */
[----:B------:R-:W-:-:S04]  /*0db0*/  FMUL R7, R9, UR4 ;  /* 0x0000000409077c20 */ /* 0x000fc80008400000 */
[----:B------:R2:W3:Y:S01]  /*0dc0*/  F2I.U32.TRUNC.NTZ R15, R7 ;  /* 0x00000007000f7305 */ /* 0x0004e2000020f000 */
[----:B------:R-:W1:Y:S01]  /*0dd0*/  LDC R21, c[0x0][0x600] ;  /* 0x00018000ff157b82 */ /* 0x000e620000000800 */
[-CC-:B----4-:R-:W-:Y:S02]  /*0de0*/  SHF.R.U64 R27, R16, R18.reuse, R11.reuse ;  /* 0x00000012101b7219 */ /* 0x190fe4000000120b */
[----:B------:R-:W-:Y:S01]  /*0df0*/  SHF.R.U32.HI R9, RZ, R18, R11 ;  /* 0x00000012ff097219 */ /* 0x000fe2000001160b */
[----:B------:R-:W-:-:S04]  /*0e00*/  IMAD.MOV.U32 R11, RZ, RZ, 0x1 ;  /* 0x00000001ff0b7424 */ /* 0x000fc800078e00ff */
[----:B------:R-:W4:Y:S01]  /*0e10*/  LDC R20, c[0x0][0x648] ;  /* 0x00019200ff147b82 */ /* 0x000f220000000800 */
[-C--:B0-----:R-:W-:Y:S02]  /*0e20*/  SHF.L.U32 R6, R13, R12.reuse, RZ ;  /* 0x0000000c0d067219 */ /* 0x081fe400000006ff */
[-CC-:B------:R-:W-:Y:S02]  /*0e30*/  SHF.R.U64 R18, R27, R12.reuse, R9.reuse ;  /* 0x0000000c1b127219 */ /* 0x180fe40000001209 */
[----:B------:R-:W-:Y:S02]  /*0e40*/  SHF.R.U32.HI R19, RZ, R12, R9 ;  /* 0x0000000cff137219 */ /* 0x000fe40000011609 */
[----:B------:R-:W-:Y:S01]  /*0e50*/  LOP3.LUT R14, RZ, R6, RZ, 0x33, !PT ;  /* 0x00000006ff0e7212 */ /* 0x000fe200078e33ff */
[----:B------:R-:W0:Y:S01]  /*0e60*/  LDC R25, c[0x0][0x638] ;  /* 0x00018e00ff197b82 */ /* 0x000e220000000800 */
[----:B------:R-:W-:Y:S01]  /*0e70*/  SHF.L.U32 R9, R11, R12, RZ ;  /* 0x0000000c0b097219 */ /* 0x000fe200000006ff */
[----:B------:R-:W-:-:S02]  /*0e80*/  IMAD.MOV.U32 R6, RZ, RZ, R18 ;  /* 0x000000ffff067224 */ /* 0x000fc400078e0012 */
[----:B--2---:R-:W-:-:S04]  /*0e90*/  IMAD.MOV.U32 R7, RZ, RZ, R19 ;  /* 0x000000ffff077224 */ /* 0x004fc800078e0013 */
[----:B------:R-:W2:Y:S01]  /*0ea0*/  LDC R24, c[0x0][0x610] ;  /* 0x00018400ff187b82 */ /* 0x000ea20000000800 */
[----:B---3--:R-:W-:Y:S05]  /*0eb0*/  @!P0 BRA `(.L_x_7) ;  /* 0x0000000000288947 */ /* 0x008fea0003800000 */
[----:B------:R-:W3:Y:S02]  /*0ec0*/  LDC R13, c[0x0][0x64c] ;  /* 0x00019300ff0d7b82 */ /* 0x000ee40000000800 */
[----:B---3--:R-:W-:-:S05]  /*0ed0*/  IADD3 R13, P0, R18, R13, RZ ;  /* 0x0000000d120d7210 */ /* 0x008fca0007f1e0ff */
        /* <DEDUP_REMOVED lines=8> */
.L_x_7:
[----:B----4-:R-:W-:Y:S01]  /*0f60*/  SHF.R.U64 R6, R6, R20, R7 ;  /* 0x0000001406067219 */ /* 0x010fe20000001207 */
[----:B-1----:R-:W-:Y:S01]  /*0f70*/  VIADD R7, R21, 0xffffffff ;  /* 0xffffffff15077836 */ /* 0x002fe20000000000 */
[----:B------:R-:W-:Y:S01]  /*0f80*/  LOP3.LUT R14, R27, R14, RZ, 0xc0, !PT ;  /* 0x0000000e1b0e7212 */ /* 0x000fe200078ec0ff */
[----:B------:R-:W-:Y:S02]  /*0f90*/  IMAD.MOV R15, RZ, RZ, -R15 ;  /* 0x000000ffff0f7224 */ /* 0x000fe400078e0a0f */
[----:B------:R-:W-:Y:S01]  /*0fa0*/  IMAD.MOV R10, RZ, RZ, -R6 ;  /* 0x000000ffff0a7224 */ /* 0x000fe200078e0a06 */
[----:B------:R-:W-:Y:S01]  /*0fb0*/  LOP3.LUT R7, R16, R7, RZ, 0xc0, !PT ;  /* 0x0000000710077212 */ /* 0x000fe200078ec0ff */
[----:B------:R-:W-:Y:S02]  /*0fc0*/  IMAD R14, R9, R6, R14 ;  /* 0x00000006090e7224 */ /* 0x000fe400078e020e */
[----:B------:R-:W-:Y:S02]  /*0fd0*/  @P4 IMAD R3, R17, R15, R8 ;  /* 0x0000000f11034224 */ /* 0x000fe400078e0208 */
[----:B0-----:R-:W-:-:S02]  /*0fe0*/  IMAD R6, R10, R25, R18 ;  /* 0x000000190a067224 */ /* 0x001fc400078e0212 */
[----:B--2---:R-:W-:Y:S02]  /*0ff0*/  IMAD R3, R14, R24, R3 ;  /* 0x000000180e037224 */ /* 0x004fe400078e0203 */
[----:B------:R-:W-:Y:S02]  /*1000*/  IMAD R6, R6, R21, R7 ;  /* 0x0000001506067224 */ /* 0x000fe400078e0207 */
[----:B------:R-:W-:-:S03]  /*1010*/  IMAD.MOV.U32 R9, RZ, RZ, 0x1 ;  /* 0x00000001ff097424 */ /* 0x000fc600078e00ff */
[----:B------:R-:W-:Y:S02]  /*1020*/  SEL R12, R6, R3, !P4 ;  /* 0x00000003060c7207 */ /* 0x000fe40006000000 */
[----:B------:R-:W-:-:S07]  /*1030*/  SEL R16, R3, R6, !P4 ;  /* 0x0000000603107207 */ /* 0x000fce0006000000 */
.L_x_5:
[----:B------:R-:W-:-:S08]  /*1040*/  NOP ;  /* 0x0000000000007918 */ /* 0x000fd00000000000 */
[----:B------:R-:W0:Y:S02]  /*1050*/  USETMAXREG.TRY_ALLOC.CTAPOOL UP0, 0xe8 ;  /* 0x000000e8000079c8 */ /* 0x000e240008000600 */
[----:B0-----:R-:W-:-:S13]  /*1060*/  PLOP3.LUT P0, PT, PT, PT, UP0, 0x80, 0x0 ;  /* 0x000000000000781c */ /* 0x001fda0003f0f008 */
[----:B------:R-:W-:Y:S05]  /*1070*/  @!P0 BRA `(.L_x_5) ;  /* 0xfffffffc00f08947 */ /* 0x000fea000383ffff */
[----:B------:R-:W-:Y:S01]  /*1080*/  ULDC.64 UR4, c[0x0][0x598] ;  /* 0x0001660000047ab9 */ /* 0x000fe20000000a00 */
[----:B------:R-:W-:Y:S01]  /*1090*/  ULDC.64 UR18, c[0x0][0x208] ;  /* 0x0000820000127ab9 */ /* 0x000fe20000000a00 */
[----:B------:R-:W-:-:S04]  /*10a0*/  ISETP.NE.U32.AND P0, PT, RZ, UR4, PT ;  /* 0x00000004ff007c0c */ /* 0x000fc8000bf05070 */
[----:B------:R-:W-:-:S13]  /*10b0*/  ISETP.NE.AND.EX P0, PT, RZ, UR5, PT, P0 ;  /* 0x00000005ff007c0c */ /* 0x000fda000bf05300 */
[----:B------:R-:W-:Y:S05]  /*10c0*/  @!P0 BRA `(.L_x_8) ;  /* 0x00000000001c8947 */ /* 0x000fea0003800000 */
[----:B------:R-:W0:Y:S02]  /*10d0*/  LDC.64 R6, c[0x0][0x598] ;  /* 0x00016600ff067b82 */ /* 0x000e240000000a00 */
[----:B0-----:R-:W2:Y:S02]  /*10e0*/  LDG.E.64 R6, desc[UR18][R6.64] ;  /* 0x0000001206067981 */ /* 0x001ea4000c1e1b00 */
[----:B--2---:R-:W-:-:S04]  /*10f0*/  ISETP.NE.U32.AND P0, PT, R6, RZ, PT ;  /* 0x000000ff0600720c */ /* 0x004fc80003f05070 */
[----:B------:R-:W-:-:S13]  /*1100*/  ISETP.NE.AND.EX P0, PT, R7, RZ, PT, P0 ;  /* 0x000000ff0700720c */ /* 0x000fda0003f05300 */
[----:B------:R-:W-:Y:S05]  /*1110*/  @!P0 BRA `(.L_x_8) ;  /* 0x0000000000088947 */ /* 0x000fea0003800000 */
[----:B------:R0:W5:Y:S01]  /*1120*/  LD.E R3, desc[UR18][R6.64] ;  /* 0x0000001206037980 */ /* 0x000162000c101900 */
[----:B------:R-:W-:Y:S05]  /*1130*/  BRA `(.L_x_9) ;  /* 0x0000000000207947 */ /* 0x000fea0003800000 */
.L_x_8:
[----:B------:R-:W-:Y:S02]  /*1140*/  ULDC.64 UR4, c[0x0][0x588] ;  /* 0x0001620000047ab9 */ /* 0x000fe40000000a00 */
[----:B------:R-:W-:-:S04]  /*1150*/  ISETP.NE.U32.AND P0, PT, RZ, UR4, PT ;  /* 0x00000004ff007c0c */ /* 0x000fc8000bf05070 */
[----:B------:R-:W-:-:S13]  /*1160*/  ISETP.NE.AND.EX P0, PT, RZ, UR5, PT, P0 ;  /* 0x00000005ff007c0c */ /* 0x000fda000bf05300 */
[----:B------:R-:W-:Y:S05]  /*1170*/  @!P0 BRA `(.L_x_10) ;  /* 0x00000000000c8947 */ /* 0x000fea0003800000 */
[----:B------:R-:W0:Y:S02]  /*1180*/  LDC.64 R6, c[0x0][0x588] ;  /* 0x00016200ff067b82 */ /* 0x000e240000000a00 */
[----:B0-----:R1:W5:Y:S01]  /*1190*/  LDG.E R3, desc[UR18][R6.64] ;  /* 0x0000001206037981 */ /* 0x001362000c1e1900 */
[----:B------:R-:W-:Y:S05]  /*11a0*/  BRA `(.L_x_9) ;  /* 0x0000000000047947 */ /* 0x000fea0003800000 */
.L_x_10:
[----:B------:R-:W2:Y:S02]  /*11b0*/  LDC R3, c[0x0][0x580] ;  /* 0x00016000ff037b82 */ /* 0x000ea40000000800 */
.L_x_9:
[----:B------:R-:W-:Y:S02]  /*11c0*/  ULDC.64 UR4, c[0x0][0x5a0] ;  /* 0x0001680000047ab9 */ /* 0x000fe40000000a00 */
[----:B------:R-:W-:-:S04]  /*11d0*/  ISETP.NE.U32.AND P0, PT, RZ, UR4, PT ;  /* 0x00000004ff007c0c */ /* 0x000fc8000bf05070 */
[----:B------:R-:W-:-:S13]  /*11e0*/  ISETP.NE.AND.EX P0, PT, RZ, UR5, PT, P0 ;  /* 0x00000005ff007c0c */ /* 0x000fda000bf05300 */
[----:B------:R-:W-:Y:S05]  /*11f0*/  @!P0 BRA `(.L_x_11) ;  /* 0x00000000001c8947 */ /* 0x000fea0003800000 */
[----:B01----:R-:W0:Y:S02]  /*1200*/  LDC.64 R6, c[0x0][0x5a0] ;  /* 0x00016800ff067b82 */ /* 0x003e240000000a00 */
[----:B0-----:R-:W3:Y:S02]  /*1210*/  LDG.E.64 R6, desc[UR18][R6.64] ;  /* 0x0000001206067981 */ /* 0x001ee4000c1e1b00 */
[----:B---3--:R-:W-:-:S04]  /*1220*/  ISETP.NE.U32.AND P0, PT, R6, RZ, PT ;  /* 0x000000ff0600720c */ /* 0x008fc80003f05070 */
[----:B------:R-:W-:-:S13]  /*1230*/  ISETP.NE.AND.EX P0, PT, R7, RZ, PT, P0 ;  /* 0x000000ff0700720c */ /* 0x000fda0003f05300 */
[----:B------:R-:W-:Y:S05]  /*1240*/  @!P0 BRA `(.L_x_11) ;  /* 0x0000000000088947 */ /* 0x000fea0003800000 */
[----:B------:R0:W5:Y:S01]  /*1250*/  LD.E R10, desc[UR18][R6.64] ;  /* 0x00000012060a7980 */ /* 0x000162000c101900 */
[----:B------:R-:W-:Y:S05]  /*1260*/  BRA `(.L_x_12) ;  /* 0x0000000000207947 */ /* 0x000fea0003800000 */
.L_x_11:
[----:B------:R-:W-:Y:S02]  /*1270*/  ULDC.64 UR4, c[0x0][0x590] ;  /* 0x0001640000047ab9 */ /* 0x000fe40000000a00 */
[----:B------:R-:W-:-:S04]  /*1280*/  ISETP.NE.U32.AND P0, PT, RZ, UR4, PT ;  /* 0x00000004ff007c0c */ /* 0x000fc8000bf05070 */
[----:B------:R-:W-:-:S13]  /*1290*/  ISETP.NE.AND.EX P0, PT, RZ, UR5, PT, P0 ;  /* 0x00000005ff007c0c */ /* 0x000fda000bf05300 */
[----:B------:R-:W-:Y:S05]  /*12a0*/  @!P0 BRA `(.L_x_13) ;  /* 0x00000000000c8947 */ /* 0x000fea0003800000 */
[----:B------:R-:W3:Y:S02]  /*12b0*/  LDC.64 R10, c[0x0][0x590] ;  /* 0x00016400ff0a7b82 */ /* 0x000ee40000000a00 */
[----:B---3--:R3:W5:Y:S01]  /*12c0*/  LDG.E R10, desc[UR18][R10.64] ;  /* 0x000000120a0a7981 */ /* 0x008762000c1e1900 */
[----:B------:R-:W-:Y:S05]  /*12d0*/  BRA `(.L_x_12) ;  /* 0x0000000000047947 */ /* 0x000fea0003800000 */
.L_x_13:
[----:B------:R-:W4:Y:S02]  /*12e0*/  LDC R10, c[0x0][0x584] ;  /* 0x00016100ff0a7b82 */ /* 0x000f240000000800 */
.L_x_12:
[----:B------:R-:W-:-:S13]  /*12f0*/  LOP3.LUT P0, RZ, R9, 0xff, RZ, 0xc0, !PT ;  /* 0x000000ff09ff7812 */ /* 0x000fda000780c0ff */
[----:B------:R-:W-:Y:S05]  /*1300*/  @!P0 EXIT ;  /* 0x000000000000894d */ /* 0x000fea0003800000 */
[----:B------:R-:W-:Y:S01]  /*1310*/  ULDC UR4, c[0x0][0x28c] ;  /* 0x0000a30000047ab9 */ /* 0x000fe20000000800 */
[----:B------:R-:W-:Y:S01]  /*1320*/  LOP3.LUT R80, R4, 0x1, RZ, 0xfc, !PT ;  /* 0x0000000104507812 */ /* 0x000fe200078efcff */
[----:B------:R-:W-:-:S04]  /*1330*/  UIADD3 UR4, UR4, 0x1f, URZ ;  /* 0x0000001f04047890 */ /* 0x000fc8000fffe03f */
[----:B------:R-:W-:-:S04]  /*1340*/  USHF.R.S32.HI UR5, URZ, 0x1f, UR4 ;  /* 0x0000001f3f057899 */ /* 0x000fc80008011404 */
[----:B------:R-:W-:-:S03]  /*1350*/  ULEA.HI UR5, UR5, UR4, URZ, 0x5 ;  /* 0x0000000405057291 */ /* 0x000fc6000f8f283f */
[----:B------:R-:W-:Y:S01]  /*1360*/  UMOV UR4, URZ ;  /* 0x0000003f00047c82 */ /* 0x000fe20008000000 */
[----:B------:R-:W-:-:S03]  /*1370*/  USHF.R.S32.HI UR9, URZ, 0x5, UR5 ;  /* 0x000000053f097899 */ /* 0x000fc60008011405 */
[----:B------:R-:W-:-:S09]  /*1380*/  UMOV UR5, URZ ;  /* 0x0000003f00057c82 */ /* 0x000fd20008000000 */
.L_x_102:
[----:B01----:R-:W-:Y:S01]  /*1390*/  LOP3.LUT R6, R2, 0x80, RZ, 0xc0, !PT ;  /* 0x0000008002067812 */ /* 0x003fe200078ec0ff */
[----:B------:R-:W0:Y:S01]  /*13a0*/  S2UR UR13, SR_CgaCtaId ;  /* 0x00000000000d79c3 */ /* 0x000e220000008800 */
[----:B------:R-:W-:Y:S01]  /*13b0*/  UMOV UR12, 0x400 ;  /* 0x00000400000c7882 */ /* 0x000fe20000000000 */
[----:B------:R-:W-:Y:S01]  /*13c0*/  UMOV UR6, URZ ;  /* 0x0000003f00067c82 */ /* 0x000fe20008000000 */
[----:B------:R-:W-:Y:S01]  /*13d0*/  SHF.R.U32.HI R6, RZ, 0x7, R6 ;  /* 0x00000007ff067819 */ /* 0x000fe20000011606 */
[----:B------:R-:W-:Y:S01]  /*13e0*/  UMOV UR7, URZ ;  /* 0x0000003f00077c82 */ /* 0x000fe20008000000 */
[----:B------:R-:W-:Y:S01]  /*13f0*/  UMOV UR16, UR5 ;  /* 0x0000000500107c82 */ /* 0x000fe20008000000 */
[----:B------:R-:W-:Y:S01]  /*1400*/  CS2R R14, SRZ ;  /* 0x00000000000e7805 */ /* 0x000fe2000001ff00 */
[----:B---3--:R-:W-:Y:S01]  /*1410*/  IMAD.MOV.U32 R11, RZ, RZ, RZ ;  /* 0x000000ffff0b7224 */ /* 0x008fe200078e00ff */
[----:B------:R-:W1:Y:S01]  /*1420*/  LDC R7, c[0x0][0x28c] ;  /* 0x0000a300ff077b82 */ /* 0x000e620000000800 */
[----:B------:R-:W3:Y:S01]  /*1430*/  SHFL.IDX PT, R6, R6, RZ, 0x1f ;  /* 0x00001fff06067589 */ /* 0x000ee200000e0000 */
[----:B------:R-:W-:-:S02]  /*1440*/  CS2R R18, SRZ ;  /* 0x0000000000127805 */ /* 0x000fc4000001ff00 */
[----:B------:R-:W-:Y:S02]  /*1450*/  CS2R R20, SRZ ;  /* 0x0000000000147805 */ /* 0x000fe4000001ff00 */
[----:B------:R-:W-:Y:S02]  /*1460*/  CS2R R22, SRZ ;  /* 0x0000000000167805 */ /* 0x000fe4000001ff00 */
[----:B------:R-:W-:Y:S02]  /*1470*/  CS2R R56, SRZ ;  /* 0x0000000000387805 */ /* 0x000fe4000001ff00 */
[----:B------:R-:W-:Y:S02]  /*1480*/  CS2R R58, SRZ ;  /* 0x00000000003a7805 */ /* 0x000fe4000001ff00 */
[----:B------:R-:W-:Y:S02]  /*1490*/  CS2R R60, SRZ ;  /* 0x00000000003c7805 */ /* 0x000fe4000001ff00 */
[----:B------:R-:W-:-:S02]  /*14a0*/  CS2R R62, SRZ ;  /* 0x00000000003e7805 */ /* 0x000fc4000001ff00 */
[----:B------:R-:W-:Y:S02]  /*14b0*/  CS2R R64, SRZ ;  /* 0x0000000000407805 */ /* 0x000fe4000001ff00 */
[----:B------:R-:W-:Y:S01]  /*14c0*/  CS2R R66, SRZ ;  /* 0x0000000000427805 */ /* 0x000fe2000001ff00 */
[----:B------:R-:W-:Y:S01]  /*14d0*/  IMAD.MOV.U32 R68, RZ, RZ, RZ ;  /* 0x000000ffff447224 */ /* 0x000fe200078e00ff */
[----:B------:R-:W-:Y:S02]  /*14e0*/  CS2R R70, SRZ ;  /* 0x0000000000467805 */ /* 0x000fe4000001ff00 */
[----:B------:R-:W-:Y:S02]  /*14f0*/  CS2R R72, SRZ ;  /* 0x0000000000487805 */ /* 0x000fe4000001ff00 */
[----:B------:R-:W-:Y:S02]  /*1500*/  CS2R R74, SRZ ;  /* 0x00000000004a7805 */ /* 0x000fe4000001ff00 */
[----:B------:R-:W-:-:S02]  /*1510*/  CS2R R76, SRZ ;  /* 0x00000000004c7805 */ /* 0x000fc4000001ff00 */
[----:B------:R-:W-:Y:S01]  /*1520*/  CS2R R78, SRZ ;  /* 0x00000000004e7805 */ /* 0x000fe2000001ff00 */
[----:B------:R-:W-:Y:S01]  /*1530*/  IMAD.U32 R9, RZ, RZ, UR4 ;  /* 0x00000004ff097e24 */ /* 0x000fe2000f8e00ff */
[----:B------:R-:W-:Y:S02]  /*1540*/  CS2R R24, SRZ ;  /* 0x0000000000187805 */ /* 0x000fe4000001ff00 */
[----:B------:R-:W-:Y:S02]  /*1550*/  CS2R R26, SRZ ;  /* 0x00000000001a7805 */ /* 0x000fe4000001ff00 */
[----:B------:R-:W-:Y:S02]  /*1560*/  CS2R R28, SRZ ;  /* 0x00000000001c7805 */ /* 0x000fe4000001ff00 */
[----:B------:R-:W-:Y:S02]  /*1570*/  CS2R R30, SRZ ;  /* 0x00000000001e7805 */ /* 0x000fe4000001ff00 */
[----:B------:R-:W-:-:S02]  /*1580*/  CS2R R32, SRZ ;  /* 0x0000000000207805 */ /* 0x000fc4000001ff00 */
[----:B------:R-:W-:Y:S02]  /*1590*/  CS2R R34, SRZ ;  /* 0x0000000000227805 */ /* 0x000fe4000001ff00 */
[----:B-1----:R-:W-:Y:S02]  /*15a0*/  ISETP.GE.AND P0, PT, R7, 0x1, PT ;  /* 0x000000010700780c */ /* 0x002fe40003f06270 */
[----:B------:R-:W-:Y:S02]  /*15b0*/  CS2R R36, SRZ ;  /* 0x0000000000247805 */ /* 0x000fe4000001ff00 */
[----:B---3--:R-:W-:Y:S02]  /*15c0*/  R2UR UR8, R6 ;  /* 0x00000000060872ca */ /* 0x008fe400000e0000 */
[----:B------:R-:W-:Y:S02]  /*15d0*/  CS2R R38, SRZ ;  /* 0x0000000000267805 */ /* 0x000fe4000001ff00 */
[----:B------:R-:W-:-:S02]  /*15e0*/  CS2R R40, SRZ ;  /* 0x0000000000287805 */ /* 0x000fc4000001ff00 */
[----:B------:R-:W-:Y:S02]  /*15f0*/  CS2R R42, SRZ ;  /* 0x00000000002a7805 */ /* 0x000fe4000001ff00 */
[----:B------:R-:W-:Y:S02]  /*1600*/  CS2R R44, SRZ ;  /* 0x00000000002c7805 */ /* 0x000fe4000001ff00 */
[----:B------:R-:W-:Y:S02]  /*1610*/  CS2R R46, SRZ ;  /* 0x00000000002e7805 */ /* 0x000fe4000001ff00 */
[----:B------:R-:W-:Y:S02]  /*1620*/  CS2R R48, SRZ ;  /* 0x0000000000307805 */ /* 0x000fe4000001ff00 */
[----:B------:R-:W-:Y:S02]  /*1630*/  CS2R R50, SRZ ;  /* 0x0000000000327805 */ /* 0x000fe4000001ff00 */
[----:B------:R-:W-:-:S02]  /*1640*/  CS2R R52, SRZ ;  /* 0x0000000000347805 */ /* 0x000fc4000001ff00 */
[----:B------:R-:W-:Y:S01]  /*1650*/  CS2R R54, SRZ ;  /* 0x0000000000367805 */ /* 0x000fe2000001ff00 */
[----:B------:R-:W-:-:S04]  /*1660*/  ULEA.HI UR10, UR8, UR8, URZ, 0x1 ;  /* 0x00000008080a7291 */ /* 0x000fc8000f8f083f */
[----:B------:R-:W-:Y:S02]  /*1670*/  ULOP3.LUT UR11, UR10, 0x1ffffe, URZ, 0xc0, !UPT ;  /* 0x001ffffe0a0b7892 */ /* 0x000fe4000f8ec03f */
[----:B0-----:R-:W-:Y:S02]  /*1680*/  ULEA UR10, UR13, UR12, 0x18 ;  /* 0x0000000c0d0a7291 */ /* 0x001fe4000f8ec03f */
[----:B------:R-:W-:-:S03]  /*1690*/  UIADD3 UR11, UR8, -UR11, URZ ;  /* 0x8000000b080b7290 */ /* 0x000fc6000fffe03f */
[----:B------:R-:W-:Y:S01]  /*16a0*/  UMOV UR8, URZ ;  /* 0x0000003f00087c82 */ /* 0x000fe20008000000 */
[----:B------:R-:W-:-:S04]  /*16b0*/  ULEA UR11, UR11, UR10, 0xb ;  /* 0x0000000a0b0b7291 */ /* 0x000fc8000f8e583f */
[----:B------:R-:W-:-:S04]  /*16c0*/  UIADD3 UR11, UR11, 0x300, URZ ;  /* 0x000003000b0b7890 */ /* 0x000fc8000fffe03f */
[----:B------:R-:W-:-:S04]  /*16d0*/  USHF.R.U32.HI UR11, URZ, 0x4, UR11 ;  /* 0x000000043f0b7899 */ /* 0x000fc8000801160b */
[----:B------:R-:W-:Y:S01]  /*16e0*/  ULOP3.LUT UR11, UR11, 0x3fff, URZ, 0xc0, !UPT ;  /* 0x00003fff0b0b7892 */ /* 0x000fe2000f8ec03f */
[----:B-----5:R-:W-:Y:S11]  /*16f0*/  @!P0 BRA `(.L_x_14) ;  /* 0x00000004005c8947 */ /* 0x020ff60003800000 */
[----:B------:R-:W-:-:S13]  /*1700*/  ISETP.NE.AND P1, PT, R80, 0x3, PT ;  /* 0x000000035000780c */ /* 0x000fda0003f25270 */
[----:B------:R-:W-:Y:S05]  /*1710*/  @!P1 BRA `(.L_x_15) ;  /* 0x0000000000049947 */ /* 0x000fea0003800000 */
[----:B------:R-:W-:Y:S01]  /*1720*/  BPT.TRAP 0x1 ;  /* 0x000000040000795c */ /* 0x000fe20000300000 */
.L_x_15:
[----:B------:R-:W-:Y:S01]  /*1730*/  ULEA UR6, UR5, UR10, 0x3 ;  /* 0x0000000a05067291 */ /* 0x000fe2000f8e183f */
[----:B------:R-:W-:-:S05]  /*1740*/  IMAD.U32 R6, RZ, RZ, UR4 ;  /* 0x00000004ff067e24 */ /* 0x000fca000f8e00ff */
[----:B------:R-:W-:-:S04]  /*1750*/  SHF.L.U32 R6, R6, 0x1f, RZ ;  /* 0x0000001f06067819 */ /* 0x000fc800000006ff */
[----:B------:R0:W1:Y:S01]  /*1760*/  SYNCS.PHASECHK.TRANS64.TRYWAIT P0, [UR6], R6 ;  /* 0x00000006ff0075a7 */ /* 0x0000620008000146 */
[----:B------:R-:W-:Y:S05]  /*1770*/  @!P1 BRA `(.L_x_16) ;  /* 0x0000000000049947 */ /* 0x000fea0003800000 */
[----:B------:R-:W-:Y:S01]  /*1780*/  BPT.TRAP 0x1 ;  /* 0x000000040000795c */ /* 0x000fe20000300000 */
.L_x_16:
[----:B-1----:R-:W-:Y:S05]  /*1790*/  @P0 BRA `(.L_x_17) ;  /* 0x0000000000080947 */ /* 0x002fea0003800000 */
[----:B------:R-:W1:Y:S02]  /*17a0*/  SYNCS.PHASECHK.TRANS64.TRYWAIT P0, [UR6], R6 ;  /* 0x00000006ff0075a7 */ /* 0x000e640008000146 */
[----:B-1----:R-:W-:Y:S05]  /*17b0*/  @!P0 BRA `(.L_x_18) ;  /* 0x0000006400e48947 */ /* 0x002fea0003800000 */
.L_x_17:
[----:B------:R-:W-:Y:S01]  /*17c0*/  UIADD3 UR6, UR10, 0x25300, URZ ;  /* 0x000253000a067890 */ /* 0x000fe2000fffe03f */
[----:B------:R-:W-:Y:S01]  /*17d0*/  WARPGROUP.ARRIVE ;  /* 0x00000000000079c5 */ /* 0x000fe20000000000 */
[----:B------:R-:W-:Y:S01]  /*17e0*/  ULDC UR7, c[0x0][0x50c] ;  /* 0x0001430000077ab9 */ /* 0x000fe20000000800 */
[----:B------:R-:W-:Y:S01]  /*17f0*/  ULOP3.LUT UR12, UR11, 0x10000, URZ, 0xfc, !UPT ;  /* 0x000100000b0c7892 */ /* 0x000fe2000f8efc3f */
[----:B------:R-:W-:Y:S01]  /*1800*/  CS2R R14, SRZ ;  /* 0x00000000000e7805 */ /* 0x000fe2000001ff00 */
[----:B------:R-:W-:Y:S01]  /*1810*/  UISETP.NE.AND UP0, UPT, UR7, 0x1, UPT ;  /* 0x000000010700788c */ /* 0x000fe2000bf05270 */
[----:B------:R-:W-:Y:S01]  /*1820*/  IMAD.MOV.U32 R11, RZ, RZ, RZ ;  /* 0x000000ffff0b7224 */ /* 0x000fe200078e00ff */
[----:B------:R-:W-:Y:S01]  /*1830*/  USHF.R.U32.HI UR6, URZ, 0x4, UR6 ;  /* 0x000000043f067899 */ /* 0x000fe20008011606 */
[----:B------:R-:W-:Y:S01]  /*1840*/  CS2R R18, SRZ ;  /* 0x0000000000127805 */ /* 0x000fe2000001ff00 */
[----:B------:R-:W-:Y:S01]  /*1850*/  USEL UR7, URZ, 0x1, UP0 ;  /* 0x000000013f077887 */ /* 0x000fe20008000000 */
[----:B------:R-:W-:Y:S01]  /*1860*/  CS2R R20, SRZ ;  /* 0x0000000000147805 */ /* 0x000fe2000001ff00 */
[----:B------:R-:W-:Y:S01]  /*1870*/  ULOP3.LUT UR6, UR6, 0x3fff, URZ, 0xc0, !UPT ;  /* 0x00003fff06067892 */ /* 0x000fe2000f8ec03f */
[----:B------:R-:W-:Y:S01]  /*1880*/  CS2R R22, SRZ ;  /* 0x0000000000167805 */ /* 0x000fe2000001ff00 */
[----:B------:R-:W-:Y:S01]  /*1890*/  ULEA UR12, UR5, UR12, 0x8 ;  /* 0x0000000c050c7291 */ /* 0x000fe2000f8e403f */
[----:B------:R-:W-:Y:S01]  /*18a0*/  CS2R R56, SRZ ;  /* 0x0000000000387805 */ /* 0x000fe2000001ff00 */
[----:B------:R-:W-:Y:S01]  /*18b0*/  ULOP3.LUT UR6, UR6, 0x10000, URZ, 0xfc, !UPT ;  /* 0x0001000006067892 */ /* 0x000fe2000f8efc3f */
[----:B------:R-:W-:Y:S01]  /*18c0*/  ISETP.NE.AND P0, PT, RZ, UR7, PT ;  /* 0x00000007ff007c0c */ /* 0x000fe2000bf05270 */
[----:B------:R-:W-:Y:S01]  /*18d0*/  UMOV UR13, 0xc0000010 ;  /* 0xc0000010000d7882 */ /* 0x000fe20000000000 */
[----:B------:R-:W-:Y:S01]  /*18e0*/  UMOV UR15, 0xc0000010 ;  /* 0xc0000010000f7882 */ /* 0x000fe20000000000 */
[----:B------:R-:W-:Y:S01]  /*18f0*/  ULEA UR14, UR5, UR6, 0x7 ;  /* 0x00000006050e7291 */ /* 0x000fe2000f8e383f */
[----:B------:R-:W-:-:S02]  /*1900*/  CS2R R58, SRZ ;  /* 0x00000000003a7805 */ /* 0x000fc4000001ff00 */
[----:B------:R-:W-:Y:S01]  /*1910*/  CS2R R60, SRZ ;  /* 0x00000000003c7805 */ /* 0x000fe2000001ff00 */
[----:B------:R-:W-:Y:S01]  /*1920*/  UMOV UR6, 0x1 ;  /* 0x0000000100067882 */ /* 0x000fe20000000000 */
[----:B------:R-:W-:Y:S02]  /*1930*/  CS2R R62, SRZ ;  /* 0x00000000003e7805 */ /* 0x000fe4000001ff00 */
[----:B------:R-:W-:Y:S02]  /*1940*/  CS2R R64, SRZ ;  /* 0x0000000000407805 */ /* 0x000fe4000001ff00 */
[----:B------:R-:W-:Y:S01]  /*1950*/  CS2R R66, SRZ ;  /* 0x0000000000427805 */ /* 0x000fe2000001ff00 */
[----:B------:R-:W-:Y:S01]  /*1960*/  IMAD.MOV.U32 R68, RZ, RZ, RZ ;  /* 0x000000ffff447224 */ /* 0x000fe200078e00ff */
[----:B------:R-:W-:Y:S01]  /*1970*/  CS2R R70, SRZ ;  /* 0x0000000000467805 */ /* 0x000fe2000001ff00 */
[----:B------:R-:W-:Y:S01]  /*1980*/  QGMMA.64x64x32.F32.E5M2.E5M2 R24, gdesc[UR12], RZ, !UPT, gsb0 ;  /* 0x00e000000c1879f3 */ /* 0x000fe2000c0038ff */
[----:B------:R-:W-:-:S02]  /*1990*/  CS2R R72, SRZ ;  /* 0x0000000000487805 */ /* 0x000fc4000001ff00 */
[----:B------:R-:W-:Y:S02]  /*19a0*/  CS2R R74, SRZ ;  /* 0x00000000004a7805 */ /* 0x000fe4000001ff00 */
[----:B------:R-:W-:Y:S02]  /*19b0*/  CS2R R76, SRZ ;  /* 0x00000000004c7805 */ /* 0x000fe4000001ff00 */
[----:B------:R-:W-:Y:S01]  /*19c0*/  CS2R R78, SRZ ;  /* 0x00000000004e7805 */ /* 0x000fe2000001ff00 */
[----:B------:R-:W-:Y:S06]  /*19d0*/  @!P0 BRA `(.L_x_19) ;  /* 0x0000000000888947 */ /* 0x000fec0003800000 */
[----:B------:R-:W-:Y:S02]  /*19e0*/  WARPGROUP.DEPBAR.LE gsb0, 0x0 ;  /* 0x00008000000079c5 */ /* 0x000fe40000010000 */
[----:B------:R-:W-:-:S01]  /*19f0*/  FADD R79, RZ, R24 ;  /* 0x00000018ff4f7221 */ /* 0x000fc20000000000 */
[----:B------:R-:W-:Y:S01]  /*1a00*/  FADD R78, RZ, R25 ;  /* 0x00000019ff4e7221 */ /* 0x000fe20000000000 */
        /* <DEDUP_REMOVED lines=30> */
[----:B------:R-:W-:-:S06]  /*1bf0*/  UMOV UR6, URZ ;  /* 0x0000003f00067c82 */ /* 0x000fcc0008000000 */
.L_x_19:
[----:B------:R-:W-:-:S04]  /*1c00*/  UIADD3 UR16, UR5, 0x1, URZ ;  /* 0x0000000105107890 */ /* 0x000fc8000fffe03f */
[----:B------:R-:W-:-:S04]  /*1c10*/  UISETP.NE.AND UP0, UPT, UR16, 0x25, UPT ;  /* 0x000000251000788c */ /* 0x000fc8000bf05270 */
[----:B------:R-:W-:Y:S02]  /*1c20*/  USEL UR8, URZ, 0x1, UP0 ;  /* 0x000000013f087887 */ /* 0x000fe40008000000 */
[----:B------:R-:W-:Y:S02]  /*1c30*/  USEL UR16, UR16, URZ, UP0 ;  /* 0x0000003f10107287 */ /* 0x000fe40008000000 */
[----:B------:R-:W-:-:S06]  /*1c40*/  ULOP3.LUT UR8, UR4, UR8, URZ, 0x3c, !UPT ;  /* 0x0000000804087292 */ /* 0x000fcc000f8e3c3f */
[----:B------:R-:W-:Y:S01]  /*1c50*/  IMAD.U32 R9, RZ, RZ, UR8 ;  /* 0x00000008ff097e24 */ /* 0x000fe2000f8e00ff */
[----:B------:R-:W-:-:S06]  /*1c60*/  UMOV UR8, 0x1 ;  /* 0x0000000100087882 */ /* 0x000fcc0000000000 */
.L_x_14:
[----:B------:R-:W-:-:S04]  /*1c70*/  UISETP.LT.AND UP0, UPT, UR9, 0x1, UPT ;  /* 0x000000010900788c */ /* 0x000fc8000bf01270 */
[----:B------:R-:W-:-:S04]  /*1c80*/  USEL UR12, UR9, 0x1, UP0 ;  /* 0x00000001090c7887 */ /* 0x000fc80008000000 */
[----:B------:R-:W-:-:S04]  /*1c90*/  UIADD3 UR12, UR9, -UR12, URZ ;  /* 0x8000000c090c7290 */ /* 0x000fc8000fffe03f */
[----:B------:R-:W-:-:S06]  /*1ca0*/  UISETP.GE.AND UP0, UPT, UR12, 0x1, UPT ;  /* 0x000000010c00788c */ /* 0x000fcc000bf06270 */
[----:B------:R-:W-:-:S13]  /*1cb0*/  PLOP3.LUT P0, PT, PT, PT, UP0, 0x80, 0x0 ;  /* 0x000000000000781c */ /* 0x000fda0003f0f008 */
[----:B------:R-:W-:Y:S05]  /*1cc0*/  @!P0 BRA `(.L_x_20) ;  /* 0x0000000400708947 */ /* 0x000fea0003800000 */
[----:B01----:R-:W-:Y:S01]  /*1cd0*/  IMAD.U32 R6, RZ, RZ, UR12 ;  /* 0x0000000cff067e24 */ /* 0x003fe2000f8e00ff */
[----:B------:R-:W-:Y:S01]  /*1ce0*/  UMOV UR17, UR5 ;  /* 0x0000000500117c82 */ /* 0x000fe20008000000 */
[----:B------:R-:W-:-:S05]  /*1cf0*/  ULDC UR20, c[0x0][0x50c] ;  /* 0x0001430000147ab9 */ /* 0x000fca0000000800 */
.L_x_28:
[----:B------:R-:W-:-:S13]  /*1d00*/  ISETP.NE.AND P1, PT, R80, 0x3, PT ;  /* 0x000000035000780c */ /* 0x000fda0003f25270 */
[----:B01----:R-:W-:Y:S05]  /*1d10*/  @!P1 BRA `(.L_x_21) ;  /* 0x0000000000049947 */ /* 0x003fea0003800000 */
[----:B------:R-:W-:Y:S01]  /*1d20*/  BPT.TRAP 0x1 ;  /* 0x000000040000795c */ /* 0x000fe20000300000 */
.L_x_21:
[----:B------:R-:W0:Y:S01]  /*1d30*/  S2UR UR12, SR_CgaCtaId ;  /* 0x00000000000c79c3 */ /* 0x000e220000008800 */
[----:B------:R-:W-:Y:S01]  /*1d40*/  UMOV UR10, 0x400 ;  /* 0x00000400000a7882 */ /* 0x000fe20000000000 */
[----:B------:R-:W-:Y:S01]  /*1d50*/  SHF.L.U32 R7, R9, 0x1f, RZ ;  /* 0x0000001f09077819 */ /* 0x000fe200000006ff */
[----:B0-----:R-:W-:-:S04]  /*1d60*/  ULEA UR10, UR12, UR10, 0x18 ;  /* 0x0000000a0c0a7291 */ /* 0x001fc8000f8ec03f */
[----:B------:R-:W-:-:S09]  /*1d70*/  ULEA UR12, UR16, UR10, 0x3 ;  /* 0x0000000a100c7291 */ /* 0x000fd2000f8e183f */
[----:B------:R0:W1:Y:S01]  /*1d80*/  SYNCS.PHASECHK.TRANS64.TRYWAIT P0, [UR12], R7 ;  /* 0x00000007ff0075a7 */ /* 0x000062000800014c */
[----:B------:R-:W-:Y:S05]  /*1d90*/  @!P1 BRA `(.L_x_22) ;  /* 0x0000000000049947 */ /* 0x000fea0003800000 */
[----:B------:R-:W-:Y:S01]  /*1da0*/  BPT.TRAP 0x1 ;  /* 0x000000040000795c */ /* 0x000fe20000300000 */
.L_x_22:
[----:B-1----:R-:W-:Y:S05]  /*1db0*/  @P0 BRA `(.L_x_23) ;  /* 0x0000000000080947 */ /* 0x002fea0003800000 */
[----:B------:R-:W1:Y:S02]  /*1dc0*/  SYNCS.PHASECHK.TRANS64.TRYWAIT P0, [UR12], R7 ;  /* 0x00000007ff0075a7 */ /* 0x000e64000800014c */
[----:B-1----:R-:W-:Y:S05]  /*1dd0*/  @!P0 BRA `(.L_x_24) ;  /* 0x0000006000748947 */ /* 0x002fea0003800000 */
.L_x_23:
[----:B------:R-:W-:Y:S01]  /*1de0*/  UIADD3 UR12, UR10, 0x25300, URZ ;  /* 0x000253000a0c7890 */ /* 0x000fe2000fffe03f */
[----:B------:R-:W-:Y:S01]  /*1df0*/  WARPGROUP.ARRIVE ;  /* 0x00000000000079c5 */ /* 0x000fe20000000000 */
[----:B------:R-:W-:Y:S02]  /*1e00*/  UISETP.NE.AND UP0, UPT, UR7, URZ, UPT ;  /* 0x0000003f0700728c */ /* 0x000fe4000bf05270 */
[----:B------:R-:W-:Y:S02]  /*1e10*/  USHF.R.U32.HI UR12, URZ, 0x4, UR12 ;  /* 0x000000043f0c7899 */ /* 0x000fe4000801160c */
[----:B------:R-:W-:Y:S02]  /*1e20*/  USEL UR8, UR8, URZ, !UP0 ;  /* 0x0000003f08087287 */ /* 0x000fe4000c000000 */
[----:B------:R-:W-:Y:S02]  /*1e30*/  ULOP3.LUT UR7, UR12, 0x3fff, URZ, 0xc0, !UPT ;  /* 0x00003fff0c077892 */ /* 0x000fe4000f8ec03f */
[----:B------:R-:W-:-:S02]  /*1e40*/  ULOP3.LUT UR12, UR11, 0x10000, URZ, 0xfc, !UPT ;  /* 0x000100000b0c7892 */ /* 0x000fc4000f8efc3f */
[----:B------:R-:W-:Y:S02]  /*1e50*/  ULOP3.LUT UR7, UR7, 0x10000, URZ, 0xfc, !UPT ;  /* 0x0001000007077892 */ /* 0x000fe4000f8efc3f */
[----:B------:R-:W-:Y:S02]  /*1e60*/  UISETP.NE.U32.AND UP0, UPT, UR8, URZ, UPT ;  /* 0x0000003f0800728c */ /* 0x000fe4000bf05070 */
[----:B------:R-:W-:Y:S02]  /*1e70*/  ULEA UR12, UR16, UR12, 0x8 ;  /* 0x0000000c100c7291 */ /* 0x000fe4000f8e403f */
[----:B------:R-:W-:Y:S01]  /*1e80*/  ULEA UR14, UR16, UR7, 0x7 ;  /* 0x00000007100e7291 */ /* 0x000fe2000f8e383f */
[----:B------:R-:W-:Y:S01]  /*1e90*/  UMOV UR13, 0xc0000010 ;  /* 0xc0000010000d7882 */ /* 0x000fe20000000000 */
[----:B------:R-:W-:Y:S01]  /*1ea0*/  UMOV UR15, 0xc0000010 ;  /* 0xc0000010000f7882 */ /* 0x000fe20000000000 */
[----:B------:R-:W-:-:S06]  /*1eb0*/  UIADD3 UR6, UR6, 0x1, URZ ;  /* 0x0000000106067890 */ /* 0x000fcc000fffe03f */
[----:B------:R-:W-:Y:S01]  /*1ec0*/  QGMMA.64x64x32.F32.E5M2.E5M2 R24, gdesc[UR12], R24, UP0, gsb0 ;  /* 0x00e000000c1879f3 */ /* 0x000fe2000b803818 */
[----:B------:R-:W-:-:S04]  /*1ed0*/  UISETP.NE.AND UP0, UPT, UR6, UR20, UPT ;  /* 0x000000140600728c */ /* 0x000fc8000bf05270 */
[----:B------:R-:W-:-:S06]  /*1ee0*/  USEL UR7, URZ, 0x1, UP0 ;  /* 0x000000013f077887 */ /* 0x000fcc0008000000 */
[----:B------:R-:W-:Y:S01]  /*1ef0*/  ISETP.NE.AND P0, PT, RZ, UR7, PT ;  /* 0x00000007ff007c0c */ /* 0x000fe2000bf05270 */
[----:B------:R-:W-:-:S12]  /*1f00*/  WARPGROUP.DEPBAR.LE gsb0, 0x1 ;  /* 0x00008000000079c5 */ /* 0x000fd80000010100 */
[----:B------:R-:W-:Y:S05]  /*1f10*/  @!P0 BRA `(.L_x_25) ;  /* 0x0000000000888947 */ /* 0x000fea0003800000 */
[----:B------:R-:W-:Y:S02]  /*1f20*/  WARPGROUP.DEPBAR.LE gsb0, 0x0 ;  /* 0x00008000000079c5 */ /* 0x000fe40000010000 */
[----:B------:R-:W-:-:S01]  /*1f30*/  FADD R79, R24, R79 ;  /* 0x0000004f184f7221 */ /* 0x000fc20000000000 */
[----:B------:R-:W-:Y:S01]  /*1f40*/  FADD R78, R25, R78 ;  /* 0x0000004e194e7221 */ /* 0x000fe20000000000 */
        /* <DEDUP_REMOVED lines=30> */
[----:B------:R-:W-:-:S06]  /*2130*/  UMOV UR6, URZ ;  /* 0x0000003f00067c82 */ /* 0x000fcc0008000000 */
.L_x_25:
[----:B------:R-:W-:Y:S05]  /*2140*/  @!P1 BRA `(.L_x_26) ;  /* 0x0000000000049947 */ /* 0x000fea0003800000 */
[----:B------:R-:W-:Y:S01]  /*2150*/  BPT.TRAP 0x1 ;  /* 0x000000040000795c */ /* 0x000fe20000300000 */
.L_x_26:
[----:B------:R-:W-:Y:S01]  /*2160*/  ULEA UR8, UR17, UR10, 0x3 ;  /* 0x0000000a11087291 */ /* 0x000fe2000f8e183f */
[----:B------:R-:W-:-:S03]  /*2170*/  ISETP.GT.U32.AND P0, PT, R4, 0x1, PT ;  /* 0x000000010400780c */ /* 0x000fc60003f04070 */
[----:B------:R-:W-:-:S04]  /*2180*/  UIADD3 UR8, UR8, 0x128, URZ ;  /* 0x0000012808087890 */ /* 0x000fc8000fffe03f */
[----:B------:R-:W-:-:S09]  /*2190*/  UPRMT UR8, URZ, 0x654, UR8 ;  /* 0x000006543f087896 */ /* 0x000fd20008000008 */
[----:B------:R-:W-:Y:S01]  /*21a0*/  SYNCS.ARRIVE.TRANS64.RED.A1T0 RZ, [UR8], RZ ;  /* 0x000000ffffff79a7 */ /* 0x000fe20008100408 */
[----:B------:R-:W-:Y:S05]  /*21b0*/  @P0 BRA `(.L_x_27) ;  /* 0x0000000000040947 */ /* 0x000fea0003800000 */
[----:B------:R-:W-:Y:S01]  /*21c0*/  BPT.TRAP 0x1 ;  /* 0x000000040000795c */ /* 0x000fe20000300000 */
.L_x_27:
[----:B------:R-:W-:Y:S01]  /*21d0*/  UIADD3 UR16, UR16, 0x1, URZ ;  /* 0x0000000110107890 */ /* 0x000fe2000fffe03f */
[C---:B------:R-:W-:Y:S01]  /*21e0*/  ISETP.GT.AND P0, PT, R6.reuse, 0x1, PT ;  /* 0x000000010600780c */ /* 0x040fe20003f04270 */
[----:B------:R-:W-:Y:S01]  /*21f0*/  UIADD3 UR17, UR17, 0x1, URZ ;  /* 0x0000000111117890 */ /* 0x000fe2000fffe03f */
[----:B------:R-:W-:Y:S01]  /*2200*/  VIADD R6, R6, 0xffffffff ;  /* 0xffffffff06067836 */ /* 0x000fe20000000000 */
[----:B------:R-:W-:Y:S02]  /*2210*/  UISETP.NE.AND UP0, UPT, UR16, 0x25, UPT ;  /* 0x000000251000788c */ /* 0x000fe4000bf05270 */
[----:B------:R-:W-:Y:S02]  /*2220*/  UISETP.NE.AND UP1, UPT, UR17, 0x25, UPT ;  /* 0x000000251100788c */ /* 0x000fe4000bf25270 */
[----:B------:R-:W-:Y:S02]  /*2230*/  USEL UR8, URZ, 0x1, UP0 ;  /* 0x000000013f087887 */ /* 0x000fe40008000000 */
[----:B------:R-:W-:-:S02]  /*2240*/  USEL UR16, UR16, URZ, UP0 ;  /* 0x0000003f10107287 */ /* 0x000fc40008000000 */
[----:B------:R-:W-:Y:S02]  /*2250*/  USEL UR17, UR17, URZ, UP1 ;  /* 0x0000003f11117287 */ /* 0x000fe40008800000 */
[----:B------:R-:W-:Y:S01]  /*2260*/  LOP3.LUT R9, R9, UR8, RZ, 0x3c, !PT ;  /* 0x0000000809097c12 */ /* 0x000fe2000f8e3cff */
[----:B------:R-:W-:Y:S01]  /*2270*/  UMOV UR8, 0x1 ;  /* 0x0000000100087882 */ /* 0x000fe20000000000 */
[----:B------:R-:W-:Y:S08]  /*2280*/  @P0 BRA `(.L_x_28) ;  /* 0xfffffff8009c0947 */ /* 0x000ff0000383ffff */
.L_x_20:
[----:B------:R-:W-:Y:S01]  /*2290*/  UISETP.NE.AND UP0, UPT, UR6, URZ, UPT ;  /* 0x0000003f0600728c */ /* 0x000fe2000bf05270 */
[----:B01----:R-:W0:Y:S03]  /*22a0*/  LDC R6, c[0x0][0x28c] ;  /* 0x0000a300ff067b82 */ /* 0x003e260000000800 */
[----:B------:R-:W-:-:S06]  /*22b0*/  USEL UR6, URZ, 0x1, !UP0 ;  /* 0x000000013f067887 */ /* 0x000fcc000c000000 */
[----:B------:R-:W-:Y:S02]  /*22c0*/  ISETP.NE.AND P0, PT, RZ, UR6, PT ;  /* 0x00000006ff007c0c */ /* 0x000fe4000bf05270 */
[----:B0-----:R-:W-:-:S11]  /*22d0*/  ISETP.GE.AND P1, PT, R6, 0x1, PT ;  /* 0x000000010600780c */ /* 0x001fd60003f26270 */
[----:B------:R-:W-:Y:S05]  /*22e0*/  @!P0 BRA `(.L_x_29) ;  /* 0x0000000000848947 */ /* 0x000fea0003800000 */
[----:B------:R-:W-:Y:S02]  /*22f0*/  WARPGROUP.DEPBAR.LE gsb0, 0x0 ;  /* 0x00008000000079c5 */ /* 0x000fe40000010000 */
[----:B------:R-:W-:Y:S01]  /*2300*/  FADD R79, R24, R79 ;  /* 0x0000004f184f7221 */ /* 0x000fe20000000000 */
        /* <DEDUP_REMOVED lines=30> */
[----:B------:R-:W-:-:S07]  /*24f0*/  FADD R14, R14, R55 ;  /* 0x000000370e0e7221 */ /* 0x000fce0000000000 */
.L_x_29:
[----:B------:R-:W-:Y:S02]  /*2500*/  WARPGROUP.DEPBAR.LE gsb0, 0x0 ;  /* 0x00008000000079c5 */ /* 0x000fe40000010000 */
[----:B------:R-:W-:Y:S05]  /*2510*/  @!P1 BRA `(.L_x_30) ;  /* 0x0000000000489947 */ /* 0x000fea0003800000 */
[----:B------:R-:W-:-:S13]  /*2520*/  ISETP.NE.AND P0, PT, R80, 0x3, PT ;  /* 0x000000035000780c */ /* 0x000fda0003f05270 */
[----:B------:R-:W-:Y:S05]  /*2530*/  @!P0 BRA `(.L_x_31) ;  /* 0x0000000000048947 */ /* 0x000fea0003800000 */
[----:B------:R-:W-:Y:S01]  /*2540*/  BPT.TRAP 0x1 ;  /* 0x000000040000795c */ /* 0x000fe20000300000 */
.L_x_31:
[----:B------:R-:W-:Y:S01]  /*2550*/  UISETP.LT.AND UP0, UPT, UR9, 0x1, UPT ;  /* 0x000000010900788c */ /* 0x000fe2000bf01270 */
[----:B------:R-:W-:-:S03]  /*2560*/  ISETP.GT.U32.AND P0, PT, R4, 0x1, PT ;  /* 0x000000010400780c */ /* 0x000fc60003f04070 */
[----:B------:R-:W-:-:S04]  /*2570*/  USEL UR8, UR9, 0x1, UP0 ;  /* 0x0000000109087887 */ /* 0x000fc80008000000 */
[----:B------:R-:W-:-:S04]  /*2580*/  UIADD3 UR8, UR5, UR9, -UR8 ;  /* 0x0000000905087290 */ /* 0x000fc8000fffe808 */
[----:B------:R-:W-:-:S04]  /*2590*/  UIMAD.WIDE.U32 UR6, UR8, -0x45306eb3, URZ ;  /* 0xbacf914d080678a5 */ /* 0x000fc8000f8e003f */
[----:B------:R-:W-:-:S04]  /*25a0*/  UIADD3 UR6, UR8, -UR7, URZ ;  /* 0x8000000708067290 */ /* 0x000fc8000fffe03f */
[----:B------:R-:W-:-:S04]  /*25b0*/  ULEA.HI UR6, UR6, UR7, URZ, 0x1f ;  /* 0x0000000706067291 */ /* 0x000fc8000f8ff83f */
[----:B------:R-:W-:-:S04]  /*25c0*/  USHF.R.U32.HI UR6, URZ, 0x5, UR6 ;  /* 0x000000053f067899 */ /* 0x000fc80008011606 */
[----:B------:R-:W-:-:S04]  /*25d0*/  UIMAD UR6, UR6, -0x25, UR8 ;  /* 0xffffffdb060678a4 */ /* 0x000fc8000f8e0208 */
[----:B------:R-:W-:-:S04]  /*25e0*/  ULEA UR6, UR6, UR10, 0x3 ;  /* 0x0000000a06067291 */ /* 0x000fc8000f8e183f */
[----:B------:R-:W-:-:S04]  /*25f0*/  UIADD3 UR6, UR6, 0x128, URZ ;  /* 0x0000012806067890 */ /* 0x000fc8000fffe03f */
[----:B------:R-:W-:-:S09]  /*2600*/  UPRMT UR6, URZ, 0x654, UR6 ;  /* 0x000006543f067896 */ /* 0x000fd20008000006 */
[----:B------:R-:W-:Y:S01]  /*2610*/  SYNCS.ARRIVE.TRANS64.RED.A1T0 RZ, [UR6], RZ ;  /* 0x000000ffffff79a7 */ /* 0x000fe20008100406 */
[----:B------:R-:W-:Y:S05]  /*2620*/  @P0 BRA `(.L_x_30) ;  /* 0x0000000000040947 */ /* 0x000fea0003800000 */
[----:B------:R-:W-:Y:S01]  /*2630*/  BPT.TRAP 0x1 ;  /* 0x000000040000795c */ /* 0x000fe20000300000 */
.L_x_30:
[----:B------:R-:W0:Y:S01]  /*2640*/  LDC R24, c[0x0][0x288] ;  /* 0x0000a200ff187b82 */ /* 0x000e220000000800 */
[--C-:B------:R-:W-:Y:S01]  /*2650*/  SHF.R.U32.HI R6, RZ, 0x2, R2.reuse ;  /* 0x00000002ff067819 */ /* 0x100fe20000011602 */
[----:B------:R-:W-:Y:S01]  /*2660*/  IMAD.SHL.U32 R17, R12, 0x40, RZ ;  /* 0x000000400c117824 */ /* 0x000fe200078e00ff */
[C---:B------:R-:W-:Y:S01]  /*2670*/  LOP3.LUT R8, R2.reuse, 0x60, RZ, 0xc0, !PT ;  /* 0x0000006002087812 */ /* 0x040fe200078ec0ff */
[----:B------:R-:W-:Y:S01]  /*2680*/  UIADD3 UR8, UR9, UR5, URZ ;  /* 0x0000000509087290 */ /* 0x000fe2000fffe03f */
[----:B------:R-:W-:Y:S01]  /*2690*/  SHF.R.U32.HI R9, RZ, 0x7, R2 ;  /* 0x00000007ff097819 */ /* 0x000fe20000011602 */
[----:B------:R-:W-:Y:S01]  /*26a0*/  IMAD.SHL.U32 R12, R2, 0x2, RZ ;  /* 0x00000002020c7824 */ /* 0x000fe200078e00ff */
[----:B------:R-:W-:Y:S01]  /*26b0*/  LOP3.LUT R7, R6, 0x7, RZ, 0xc0, !PT ;  /* 0x0000000706077812 */ /* 0x000fe200078ec0ff */
[----:B------:R-:W-:Y:S01]  /*26c0*/  UISETP.GT.U32.AND UP0, UPT, UR8, 0x24, UPT ;  /* 0x000000240800788c */ /* 0x000fe2000bf04070 */
[----:B------:R-:W-:Y:S01]  /*26d0*/  SHF.R.U32.HI R8, RZ, 0x1, R8 ;  /* 0x00000001ff087819 */ /* 0x000fe20000011608 */
[----:B------:R-:W-:Y:S01]  /*26e0*/  UIMAD.WIDE.U32 UR6, UR8, -0x45306eb3, URZ ;  /* 0xbacf914d080678a5 */ /* 0x000fe2000f8e003f */
[----:B------:R-:W-:Y:S01]  /*26f0*/  LOP3.LUT R6, R9, 0x1, RZ, 0xc0, !PT ;  /* 0x0000000109067812 */ /* 0x000fe200078ec0ff */
[----:B------:R-:W-:Y:S01]  /*2700*/  ULDC UR12, c[0x0][0x284] ;  /* 0x0000a100000c7ab9 */ /* 0x000fe20000000800 */
[----:B------:R-:W-:Y:S01]  /*2710*/  IADD3 R13, RZ, -R8, -R7 ;  /* 0x80000008ff0d7210 */ /* 0x000fe20007ffe807 */
[----:B------:R-:W-:Y:S01]  /*2720*/  UISETP.LT.U32.AND UP0, UPT, UR9, 0x25, UP0 ;  /* 0x000000250900788c */ /* 0x000fe20008701070 */
[----:B------:R-:W-:Y:S01]  /*2730*/  SHF.R.S32.HI R32, RZ, 0x1f, R69 ;  /* 0x0000001fff207819 */ /* 0x000fe20000011445 */
[C---:B------:R-:W-:Y:S01]  /*2740*/  IMAD.SHL.U32 R26, R6.reuse, 0x40, RZ ;  /* 0x00000040061a7824 */ /* 0x040fe200078e00ff */
[----:B------:R-:W-:Y:S01]  /*2750*/  UIADD3 UR5, UR8, -UR7, URZ ;  /* 0x8000000708057290 */ /* 0x000fe2000fffe03f */
[----:B------:R-:W-:Y:S01]  /*2760*/  IMAD R25, R6, -0x40, R13 ;  /* 0xffffffc006197824 */ /* 0x000fe200078e020d */
[----:B------:R-:W-:Y:S01]  /*2770*/  LOP3.LUT R6, R2, 0x3, RZ, 0xc0, !PT ;  /* 0x0000000302067812 */ /* 0x000fe200078ec0ff */
[----:B------:R-:W-:Y:S01]  /*2780*/  UISETP.GE.U32.AND UP1, UPT, UR9, 0x25, UPT ;  /* 0x000000250900788c */ /* 0x000fe2000bf26070 */
[----:B------:R-:W-:Y:S01]  /*2790*/  LOP3.LUT R9, R26, 0x40, R7, 0xe2, !PT ;  /* 0x000000401a097812 */ /* 0x000fe200078ee207 */
[----:B------:R-:W-:Y:S01]  /*27a0*/  USEL UR6, URZ, 0x1, !UP0 ;  /* 0x000000013f067887 */ /* 0x000fe2000c000000 */
[C---:B------:R-:W-:Y:S01]  /*27b0*/  LOP3.LUT R12, R17.reuse, 0x6, R12, 0xf8, !PT ;  /* 0x00000006110c7812 */ /* 0x040fe200078ef80c */
[----:B0-----:R-:W-:Y:S01]  /*27c0*/  IMAD R26, R6, -0x2, R24 ;  /* 0xfffffffe061a7824 */ /* 0x001fe200078e0218 */
[----:B------:R-:W-:Y:S01]  /*27d0*/  ISETP.GE.AND P0, PT, R17, R24, PT ;  /* 0x000000181100720c */ /* 0x000fe20003f06270 */
[----:B------:R-:W-:Y:S01]  /*27e0*/  IMAD.SHL.U32 R24, R16, 0x80, RZ ;  /* 0x0000008010187824 */ /* 0x000fe200078e00ff */
[----:B------:R-:W-:Y:S01]  /*27f0*/  ULEA.HI UR5, UR5, UR7, URZ, 0x1f ;  /* 0x0000000705057291 */ /* 0x000fe2000f8ff83f */
[----:B------:R-:W-:Y:S01]  /*2800*/  SHF.R.S32.HI R13, RZ, 0x1f, R12 ;  /* 0x0000001fff0d7819 */ /* 0x000fe2000001140c */
[----:B------:R-:W-:Y:S01]  /*2810*/  ULDC.64 UR10, c[0x0][0x5d0] ;  /* 0x00017400000a7ab9 */ /* 0x000fe20000000a00 */
[----:B------:R-:W-:Y:S01]  /*2820*/  ULOP3.LUT UR4, UR4, UR6, URZ, 0x3c, !UPT ;  /* 0x0000000604047292 */ /* 0x000fe2000f8e3c3f */
[----:B------:R-:W-:Y:S01]  /*2830*/  ISETP.GE.OR P0, PT, R24, UR12, P0 ;  /* 0x0000000c18007c0c */ /* 0x000fe20008706670 */
[----:B------:R-:W-:Y:S01]  /*2840*/  IMAD R6, R32, UR10, RZ ;  /* 0x0000000a20067c24 */ /* 0x000fe2000f8e02ff */
[----:B------:R-:W-:Y:S01]  /*2850*/  USHF.R.U32.HI UR5, URZ, 0x5, UR5 ;  /* 0x000000053f057899 */ /* 0x000fe20008011605 */
[----:B------:R-:W-:Y:S01]  /*2860*/  IMAD.WIDE R28, R16, 0x80, RZ ;  /* 0x00000080101c7825 */ /* 0x000fe200078e02ff */
[----:B------:R-:W-:-:S02]  /*2870*/  IADD3 R25, -R24, UR12, R25 ;  /* 0x0000000c18197c10 */ /* 0x000fc4000fffe119 */
[----:B------:R-:W-:Y:S01]  /*2880*/  @UP1 ULOP3.LUT UR4, UR4, 0x1, UR5, 0x78, !UPT ;  /* 0x0000000104041892 */ /* 0x000fe2000f8e7805 */
[C---:B------:R-:W-:Y:S01]  /*2890*/  IMAD R27, R69.reuse, UR11, R6 ;  /* 0x0000000b451b7c24 */ /* 0x040fe2000f8e0206 */
[----:B------:R-:W-:Y:S01]  /*28a0*/  UIMAD UR5, UR5, -0x25, UR8 ;  /* 0xffffffdb050578a4 */ /* 0x000fe2000f8e0208 */
[----:B------:R-:W-:Y:S01]  /*28b0*/  IMAD.WIDE.U32 R6, R69, UR10, R12 ;  /* 0x0000000a45067c25 */ /* 0x000fe2000f8e000c */
[----:B------:R-:W-:-:S03]  /*28c0*/  LOP3.LUT R33, R28, R9, R8, 0xfe, !PT ;  /* 0x000000091c217212 */ /* 0x000fc600078efe08 */
[----:B------:R-:W-:Y:S02]  /*28d0*/  IMAD.IADD R7, R7, 0x1, R27 ;  /* 0x0000000107077824 */ /* 0x000fe400078e021b */
[----:B------:R-:W-:Y:S02]  /*28e0*/  IMAD.IADD R26, R26, 0x1, -R17 ;  /* 0x000000011a1a7824 */ /* 0x000fe400078e0a11 */
[----:B------:R-:W-:Y:S01]  /*28f0*/  IMAD.MOV.U32 R24, RZ, RZ, -0x1 ;  /* 0xffffffffff187424 */ /* 0x000fe200078e00ff */
[----:B------:R-:W-:Y:S06]  /*2900*/  @P0 BRA `(.L_x_32) ;  /* 0x0000002400940947 */ /* 0x000fec0003800000 */
[----:B------:R-:W0:Y:S01]  /*2910*/  LDC.64 R30, c[0x0][0x5c8] ;  /* 0x00017200ff1e7b82 */ /* 0x000e220000000a00 */
[----:B------:R-:W-:Y:S01]  /*2920*/  ULDC.64 UR6, c[0x0][0x5c0] ;  /* 0x0001700000067ab9 */ /* 0x000fe20000000a00 */
[----:B------:R-:W-:Y:S01]  /*2930*/  BSSY B0, `(.L_x_32) ;  /* 0x0000262000007945 */ /* 0x000fe20003800000 */
[-C--:B0-----:R-:W-:Y:S02]  /*2940*/  IMAD R8, R29, R30.reuse, RZ ;  /* 0x0000001e1d087224 */ /* 0x081fe400078e02ff */
[----:B------:R-:W-:-:S04]  /*2950*/  IMAD.WIDE.U32 R6, R33, R30, R6 ;  /* 0x0000001e21067225 */ /* 0x000fc800078e0006 */
[----:B------:R-:W-:Y:S01]  /*2960*/  IMAD R17, R33, R31, R8 ;  /* 0x0000001f21117224 */ /* 0x000fe200078e0208 */
[----:B------:R-:W-:Y:S02]  /*2970*/  LEA R9, P0, R30, R6, 0x3 ;  /* 0x000000061e097211 */ /* 0x000fe400078018ff */
[----:B------:R-:W-:Y:S01]  /*2980*/  IADD3 R8, P1, R6, UR6, RZ ;  /* 0x0000000606087c10 */ /* 0x000fe2000ff3e0ff */
[----:B------:R-:W-:Y:S01]  /*2990*/  IMAD.IADD R17, R7, 0x1, R17 ;  /* 0x0000000107117824 */ /* 0x000fe200078e0211 */
[----:B------:R-:W-:-:S04]  /*29a0*/  IADD3 R6, P2, R9, UR6, RZ ;  /* 0x0000000609067c10 */ /* 0x000fc8000ff5e0ff */
[----:B------:R-:W-:Y:S02]  /*29b0*/  LEA.HI.X R7, R30, R17, R31, 0x3, P0 ;  /* 0x000000111e077211 */ /* 0x000fe400000f1c1f */
[----:B----45:R-:W-:Y:S02]  /*29c0*/  FSETP.NEU.AND P0, PT, R10, RZ, PT ;  /* 0x000000ff0a00720b */ /* 0x030fe40003f0d000 */
[----:B------:R-:W-:Y:S02]  /*29d0*/  IADD3.X R9, R17, UR7, RZ, P1, !PT ;  /* 0x0000000711097c10 */ /* 0x000fe40008ffe4ff */
[----:B------:R-:W-:-:S09]  /*29e0*/  IADD3.X R7, R7, UR7, RZ, P2, !PT ;  /* 0x0000000707077c10 */ /* 0x000fd200097fe4ff */
[----:B------:R-:W-:Y:S05]  /*29f0*/  @!P0 BRA `(.L_x_33) ;  /* 0x0000001c00148947 */ /* 0x000fea0003800000 */
[----:B------:R-:W-:Y:S01]  /*2a00*/  ULDC.64 UR6, c[0x0][0x5b8] ;  /* 0x00016e0000067ab9 */ /* 0x000fe20000000a00 */
[----:B------:R-:W-:Y:S01]  /*2a10*/  ISETP.GE.AND P0, PT, R26, 0x1, PT ;  /* 0x000000011a00780c */ /* 0x000fe20003f06270 */
[----:B------:R-:W-:Y:S01]  /*2a20*/  IMAD R30, R32, UR6, RZ ;  /* 0x00000006201e7c24 */ /* 0x000fe2000f8e02ff */
[----:B------:R-:W-:Y:S01]  /*2a30*/  ULDC.64 UR10, c[0x0][0x5a8] ;  /* 0x00016a00000a7ab9 */ /* 0x000fe20000000a00 */
[----:B------:R-:W-:Y:S01]  /*2a40*/  IMAD.WIDE.U32 R16, R69, UR6, R12 ;  /* 0x0000000645107c25 */ /* 0x000fe2000f8e000c */
[----:B------:R-:W-:Y:S01]  /*2a50*/  ISETP.LT.OR P3, PT, R25, 0x1, !P0 ;  /* 0x000000011900780c */ /* 0x000fe20004761670 */
[----:B------:R-:W-:Y:S02]  /*2a60*/  BSSY B1, `(.L_x_34) ;  /* 0x000000c000017945 */ /* 0x000fe40003800000 */
[----:B------:R-:W-:Y:S01]  /*2a70*/  IMAD R69, R69, UR7, R30 ;  /* 0x0000000745457c24 */ /* 0x000fe2000f8e021e */
[----:B------:R-:W-:Y:S02]  /*2a80*/  ULDC.64 UR6, c[0x0][0x5b0] ;  /* 0x00016c0000067ab9 */ /* 0x000fe40000000a00 */
[----:B------:R-:W-:-:S02]  /*2a90*/  IMAD R27, R29, UR6, RZ ;  /* 0x000000061d1b7c24 */ /* 0x000fc4000f8e02ff */
[----:B------:R-:W-:Y:S02]  /*2aa0*/  IMAD.IADD R17, R17, 0x1, R69 ;  /* 0x0000000111117824 */ /* 0x000fe400078e0245 */
[C---:B------:R-:W-:Y:S02]  /*2ab0*/  IMAD R27, R33.reuse, UR7, R27 ;  /* 0x00000007211b7c24 */ /* 0x040fe4000f8e021b */
[----:B------:R-:W-:-:S03]  /*2ac0*/  IMAD.WIDE.U32 R12, R33, UR6, R16 ;  /* 0x00000006210c7c25 */ /* 0x000fc6000f8e0010 */
[----:B------:R-:W-:-:S04]  /*2ad0*/  IADD3 R12, P1, R12, UR10, RZ ;  /* 0x0000000a0c0c7c10 */ /* 0x000fc8000ff3e0ff */
[--C-:B------:R-:W-:Y:S02]  /*2ae0*/  IADD3.X R13, R13, UR11, R27.reuse, P1, !PT ;  /* 0x0000000b0d0d7c10 */ /* 0x100fe40008ffe41b */
[----:B------:R-:W-:Y:S01]  /*2af0*/  PRMT R27, RZ, 0x7610, R27 ;  /* 0x00007610ff1b7816 */ /* 0x000fe2000000001b */
[----:B------:R-:W-:Y:S06]  /*2b00*/  @P3 BRA `(.L_x_35) ;  /* 0x0000000000043947 */ /* 0x000fec0003800000 */
[----:B------:R0:W5:Y:S02]  /*2b10*/  LDG.E.U8 R27, desc[UR18][R12.64] ;  /* 0x000000120c1b7981 */ /* 0x000164000c1e1100 */
.L_x_35:
[----:B------:R-:W-:Y:S05]  /*2b20*/  BSYNC B1 ;  /* 0x0000000000017941 */ /* 0x000fea0003800000 */
.L_x_34:
[----:B-----5:R-:W-:Y:S01]  /*2b30*/  LOP3.LUT R27, R27, 0xff, RZ, 0xc0, !PT ;  /* 0x000000ff1b1b7812 */ /* 0x020fe200078ec0ff */
[----:B------:R-:W-:Y:S01]  /*2b40*/  BSSY B1, `(.L_x_36) ;  /* 0x000000c000017945 */ /* 0x000fe20003800000 */
[----:B------:R-:W-:Y:S02]  /*2b50*/  ISETP.GE.AND P1, PT, R26, 0x2, PT ;  /* 0x000000021a00780c */ /* 0x000fe40003f26270 */
[----:B------:R-:W-:Y:S02]  /*2b60*/  F2FP.F16.E5M2.UNPACK_B R27, R27 ;  /* 0x0000001bff1b723e */ /* 0x000fe400020004ff */
[----:B------:R-:W-:-:S03]  /*2b70*/  ISETP.LT.OR P2, PT, R25, 0x1, !P1 ;  /* 0x000000011900780c */ /* 0x000fc60004f41670 */
[----:B------:R-:W-:-:S05]  /*2b80*/  HADD2.F32 R27, -RZ, R27.H0_H0 ;  /* 0x2000001bff1b7230 */ /* 0x000fca0000004100 */
[----:B------:R-:W-:Y:S01]  /*2b90*/  FMUL R30, R27, R10 ;  /* 0x0000000a1b1e7220 */ /* 0x000fe20000400000 */
[----:B------:R-:W-:-:S03]  /*2ba0*/  PRMT R27, RZ, 0x7610, R27 ;  /* 0x00007610ff1b7816 */ /* 0x000fc6000000001b */
[----:B--2---:R-:W-:-:S05]  /*2bb0*/  FFMA R30, R79, R3, R30 ;  /* 0x000000034f1e7223 */ /* 0x004fca000000001e */
[----:B------:R-:W-:-:S05]  /*2bc0*/  F2FP.SATFINITE.E5M2.F32.PACK_AB_MERGE_C R31, RZ, R30, RZ ;  /* 0x0000001eff1f723e */ /* 0x000fca00048060ff */
[----:B------:R1:W-:Y:S01]  /*2bd0*/  @!P3 STG.E.U8 desc[UR18][R8.64], R31 ;  /* 0x0000001f0800b986 */ /* 0x0003e2000c101112 */
[----:B------:R-:W-:Y:S05]  /*2be0*/  @P2 BRA `(.L_x_37) ;  /* 0x0000000000042947 */ /* 0x000fea0003800000 */
[----:B------:R2:W5:Y:S02]  /*2bf0*/  LDG.E.U8 R27, desc[UR18][R12.64+0x1] ;  /* 0x000001120c1b7981 */ /* 0x000564000c1e1100 */
.L_x_37:
[----:B------:R-:W-:Y:S05]  /*2c00*/  BSYNC B1 ;  /* 0x0000000000017941 */ /* 0x000fea0003800000 */
.L_x_36:
[----:B-----5:R-:W-:Y:S01]  /*2c10*/  LOP3.LUT R27, R27, 0xff, RZ, 0xc0, !PT ;  /* 0x000000ff1b1b7812 */ /* 0x020fe200078ec0ff */
[----:B------:R-:W-:Y:S01]  /*2c20*/  BSSY B1, `(.L_x_38) ;  /* 0x0000012000017945 */ /* 0x000fe20003800000 */
[----:B-1----:R-:W-:Y:S02]  /*2c30*/  IADD3 R31, P3, R33, 0x8, RZ ;  /* 0x00000008211f7810 */ /* 0x002fe40007f7e0ff */
[----:B------:R-:W-:Y:S02]  /*2c40*/  F2FP.F16.E5M2.UNPACK_B R27, R27 ;  /* 0x0000001bff1b723e */ /* 0x000fe400020004ff */
[----:B------:R-:W-:Y:S01]  /*2c50*/  ISETP.LT.OR P0, PT, R25, 0x9, !P0 ;  /* 0x000000091900780c */ /* 0x000fe20004701670 */
[----:B------:R-:W-:Y:S02]  /*2c60*/  IMAD.X R28, RZ, RZ, R29, P3 ;  /* 0x000000ffff1c7224 */ /* 0x000fe400018e061d */
[----:B------:R-:W-:Y:S02]  /*2c70*/  HADD2.F32 R27, -RZ, R27.H0_H0 ;  /* 0x2000001bff1b7230 */ /* 0x000fe40000004100 */
[----:B------:R-:W-:-:S02]  /*2c80*/  IMAD R28, R28, UR6, RZ ;  /* 0x000000061c1c7c24 */ /* 0x000fc4000f8e02ff */
[----:B------:R-:W-:-:S04]  /*2c90*/  IMAD.WIDE.U32 R16, R31, UR6, R16 ;  /* 0x000000061f107c25 */ /* 0x000fc8000f8e0010 */
[----:B------:R-:W-:Y:S01]  /*2ca0*/  FMUL R27, R27, R10 ;  /* 0x0000000a1b1b7220 */ /* 0x000fe20000400000 */
[----:B------:R-:W-:-:S03]  /*2cb0*/  IMAD R31, R31, UR7, R28 ;  /* 0x000000071f1f7c24 */ /* 0x000fc6000f8e021c */
[----:B------:R-:W-:Y:S01]  /*2cc0*/  FFMA R27, R78, R3, R27 ;  /* 0x000000034e1b7223 */ /* 0x000fe2000000001b */
[----:B------:R-:W-:-:S04]  /*2cd0*/  IADD3 R16, P3, R16, UR10, RZ ;  /* 0x0000000a10107c10 */ /* 0x000fc8000ff7e0ff */
[----:B------:R-:W-:Y:S02]  /*2ce0*/  F2FP.SATFINITE.E5M2.F32.PACK_AB_MERGE_C R29, RZ, R27, RZ ;  /* 0x0000001bff1d723e */ /* 0x000fe400048060ff */
[----:B------:R-:W-:Y:S02]  /*2cf0*/  IADD3.X R17, R17, UR11, R31, P3, !PT ;  /* 0x0000000b11117c10 */ /* 0x000fe40009ffe41f */
[----:B------:R-:W-:Y:S01]  /*2d00*/  PRMT R27, RZ, 0x7610, R27 ;  /* 0x00007610ff1b7816 */ /* 0x000fe2000000001b */
[----:B------:R1:W-:Y:S01]  /*2d10*/  @!P2 STG.E.U8 desc[UR18][R8.64+0x1], R29 ;  /* 0x0000011d0800a986 */ /* 0x0003e2000c101112 */
[----:B------:R-:W-:Y:S05]  /*2d20*/  @P0 BRA `(.L_x_39) ;  /* 0x0000000000040947 */ /* 0x000fea0003800000 */
[----:B------:R3:W5:Y:S02]  /*2d30*/  LDG.E.U8 R27, desc[UR18][R16.64] ;  /* 0x00000012101b7981 */ /* 0x000764000c1e1100 */
.L_x_39:
[----:B------:R-:W-:Y:S05]  /*2d40*/  BSYNC B1 ;  /* 0x0000000000017941 */ /* 0x000fea0003800000 */
.L_x_38:
[----:B-----5:R-:W-:Y:S01]  /*2d50*/  LOP3.LUT R27, R27, 0xff, RZ, 0xc0, !PT ;  /* 0x000000ff1b1b7812 */ /* 0x020fe200078ec0ff */
[----:B------:R-:W-:Y:S01]  /*2d60*/  BSSY B1, `(.L_x_40) ;  /* 0x000000b000017945 */ /* 0x000fe20003800000 */
[----:B------:R-:W-:Y:S02]  /*2d70*/  ISETP.LT.OR P1, PT, R25, 0x9, !P1 ;  /* 0x000000091900780c */ /* 0x000fe40004f21670 */
[----:B------:R-:W-:-:S05]  /*2d80*/  F2FP.F16.E5M2.UNPACK_B R27, R27 ;  /* 0x0000001bff1b723e */ /* 0x000fca00020004ff */
[----:B------:R-:W-:-:S05]  /*2d90*/  HADD2.F32 R27, -RZ, R27.H0_H0 ;  /* 0x2000001bff1b7230 */ /* 0x000fca0000004100 */
[----:B------:R-:W-:Y:S01]  /*2da0*/  FMUL R28, R27, R10 ;  /* 0x0000000a1b1c7220 */ /* 0x000fe20000400000 */
[----:B------:R-:W-:-:S03]  /*2db0*/  PRMT R27, RZ, 0x7610, R27 ;  /* 0x00007610ff1b7816 */ /* 0x000fc6000000001b */
[----:B------:R-:W-:-:S05]  /*2dc0*/  FFMA R28, R77, R3, R28 ;  /* 0x000000034d1c7223 */ /* 0x000fca000000001c */
[----:B-1----:R-:W-:-:S05]  /*2dd0*/  F2FP.SATFINITE.E5M2.F32.PACK_AB_MERGE_C R29, RZ, R28, RZ ;  /* 0x0000001cff1d723e */ /* 0x002fca00048060ff */
[----:B------:R1:W-:Y:S01]  /*2de0*/  @!P0 STG.E.U8 desc[UR18][R6.64], R29 ;  /* 0x0000001d06008986 */ /* 0x0003e2000c101112 */
[----:B------:R-:W-:Y:S05]  /*2df0*/  @P1 BRA `(.L_x_41) ;  /* 0x0000000000041947 */ /* 0x000fea0003800000 */
[----:B------:R4:W5:Y:S02]  /*2e00*/  LDG.E.U8 R27, desc[UR18][R16.64+0x1] ;  /* 0x00000112101b7981 */ /* 0x000964000c1e1100 */
.L_x_41:
[----:B------:R-:W-:Y:S05]  /*2e10*/  BSYNC B1 ;  /* 0x0000000000017941 */ /* 0x000fea0003800000 */
.L_x_40:
[----:B-----5:R-:W-:Y:S01]  /*2e20*/  LOP3.LUT R27, R27, 0xff, RZ, 0xc0, !PT ;  /* 0x000000ff1b1b7812 */ /* 0x020fe200078ec0ff */
[----:B------:R-:W-:Y:S01]  /*2e30*/  BSSY B1, `(.L_x_42) ;  /* 0x000000c000017945 */ /* 0x000fe20003800000 */
[----:B------:R-:W-:Y:S02]  /*2e40*/  ISETP.GE.AND P0, PT, R26, 0x9, PT ;  /* 0x000000091a00780c */ /* 0x000fe40003f06270 */
[----:B------:R-:W-:Y:S02]  /*2e50*/  F2FP.F16.E5M2.UNPACK_B R27, R27 ;  /* 0x0000001bff1b723e */ /* 0x000fe400020004ff */
[----:B------:R-:W-:-:S03]  /*2e60*/  ISETP.LT.OR P2, PT, R25, 0x1, !P0 ;  /* 0x000000011900780c */ /* 0x000fc60004741670 */
[----:B------:R-:W-:-:S05]  /*2e70*/  HADD2.F32 R27, -RZ, R27.H0_H0 ;  /* 0x2000001bff1b7230 */ /* 0x000fca0000004100 */
[----:B------:R-:W-:-:S04]  /*2e80*/  FMUL R27, R27, R10 ;  /* 0x0000000a1b1b7220 */ /* 0x000fc80000400000 */
[----:B------:R-:W-:-:S05]  /*2e90*/  FFMA R27, R76, R3, R27 ;  /* 0x000000034c1b7223 */ /* 0x000fca000000001b */
[----:B-1----:R-:W-:Y:S02]  /*2ea0*/  F2FP.SATFINITE.E5M2.F32.PACK_AB_MERGE_C R29, RZ, R27, RZ ;  /* 0x0000001bff1d723e */ /* 0x002fe400048060ff */
[----:B------:R-:W-:-:S03]  /*2eb0*/  PRMT R27, RZ, 0x7610, R27 ;  /* 0x00007610ff1b7816 */ /* 0x000fc6000000001b */
[----:B------:R1:W-:Y:S01]  /*2ec0*/  @!P1 STG.E.U8 desc[UR18][R6.64+0x1], R29 ;  /* 0x0000011d06009986 */ /* 0x0003e2000c101112 */
[----:B------:R-:W-:Y:S05]  /*2ed0*/  @P2 BRA `(.L_x_43) ;  /* 0x0000000000042947 */ /* 0x000fea0003800000 */
[----:B------:R0:W5:Y:S02]  /*2ee0*/  LDG.E.U8 R27, desc[UR18][R12.64+0x8] ;  /* 0x000008120c1b7981 */ /* 0x000164000c1e1100 */
.L_x_43:
[----:B------:R-:W-:Y:S05]  /*2ef0*/  BSYNC B1 ;  /* 0x0000000000017941 */ /* 0x000fea0003800000 */
.L_x_42:
        /* <DEDUP_REMOVED lines=13> */
.L_x_45:
[----:B------:R-:W-:Y:S05]  /*2fd0*/  BSYNC B1 ;  /* 0x0000000000017941 */ /* 0x000fea0003800000 */
.L_x_44:
[----:B-----5:R-:W-:Y:S01]  /*2fe0*/  LOP3.LUT R27, R27, 0xff, RZ, 0xc0, !PT ;  /* 0x000000ff1b1b7812 */ /* 0x020fe200078ec0ff */
[----:B------:R-:W-:Y:S01]  /*2ff0*/  BSSY B1, `(.L_x_46) ;  /* 0x000000b000017945 */ /* 0x000fe20003800000 */
[----:B------:R-:W-:Y:S02]  /*3000*/  ISETP.LT.OR P0, PT, R25, 0x9, !P0 ;  /* 0x000000091900780c */ /* 0x000fe40004701670 */
[----:B------:R-:W-:-:S05]  /*3010*/  F2FP.F16.E5M2.UNPACK_B R27, R27 ;  /* 0x0000001bff1b723e */ /* 0x000fca00020004ff */
        /* <DEDUP_REMOVED lines=8> */
.L_x_47:
[----:B------:R-:W-:Y:S05]  /*30a0*/  BSYNC B1 ;  /* 0x0000000000017941 */ /* 0x000fea0003800000 */
.L_x_46:
        /* <DEDUP_REMOVED lines=12> */
.L_x_49:
[----:B------:R-:W-:Y:S05]  /*3170*/  BSYNC B1 ;  /* 0x0000000000017941 */ /* 0x000fea0003800000 */
.L_x_48:
        /* <DEDUP_REMOVED lines=13> */
.L_x_51:
[----:B------:R-:W-:Y:S05]  /*3250*/  BSYNC B1 ;  /* 0x0000000000017941 */ /* 0x000fea0003800000 */
.L_x_50:
        /* <DEDUP_REMOVED lines=13> */
.L_x_53:
[----:B------:R-:W-:Y:S05]  /*3330*/  BSYNC B1 ;  /* 0x0000000000017941 */ /* 0x000fea0003800000 */
.L_x_52:
        /* <DEDUP_REMOVED lines=12> */
.L_x_55:
[----:B------:R-:W-:Y:S05]  /*3400*/  BSYNC B1 ;  /* 0x0000000000017941 */ /* 0x000fea0003800000 */
.L_x_54:
        /* <DEDUP_REMOVED lines=12> */
.L_x_57:
[----:B------:R-:W-:Y:S05]  /*34d0*/  BSYNC B1 ;  /* 0x0000000000017941 */ /* 0x000fea0003800000 */
.L_x_56:
        /* <DEDUP_REMOVED lines=13> */
.L_x_59:
[----:B------:R-:W-:Y:S05]  /*35b0*/  BSYNC B1 ;  /* 0x0000000000017941 */ /* 0x000fea0003800000 */
.L_x_58:
        /* <DEDUP_REMOVED lines=13> */
.L_x_61:
[----:B------:R-:W-:Y:S05]  /*3690*/  BSYNC B1 ;  /* 0x0000000000017941 */ /* 0x000fea0003800000 */
.L_x_60:
        /* <DEDUP_REMOVED lines=12> */
.L_x_63:
[----:B------:R-:W-:Y:S05]  /*3760*/  BSYNC B1 ;  /* 0x0000000000017941 */ /* 0x000fea0003800000 */
.L_x_62:
        /* <DEDUP_REMOVED lines=12> */
.L_x_65:
[----:B------:R-:W-:Y:S05]  /*3830*/  BSYNC B1 ;  /* 0x0000000000017941 */ /* 0x000fea0003800000 */
.L_x_64:
        /* <DEDUP_REMOVED lines=13> */
.L_x_67:
[----:B------:R-:W-:Y:S05]  /*3910*/  BSYNC B1 ;  /* 0x0000000000017941 */ /* 0x000fea0003800000 */
.L_x_66:
        /* <DEDUP_REMOVED lines=13> */
.L_x_69:
[----:B------:R-:W-:Y:S05]  /*39f0*/  BSYNC B1 ;  /* 0x0000000000017941 */ /* 0x000fea0003800000 */
.L_x_68:
        /* <DEDUP_REMOVED lines=12> */
.L_x_71:
[----:B------:R-:W-:Y:S05]  /*3ac0*/  BSYNC B1 ;  /* 0x0000000000017941 */ /* 0x000fea0003800000 */
.L_x_70:
        /* <DEDUP_REMOVED lines=12> */
.L_x_73:
[----:B------:R-:W-:Y:S05]  /*3b90*/  BSYNC B1 ;  /* 0x0000000000017941 */ /* 0x000fea0003800000 */
.L_x_72:
        /* <DEDUP_REMOVED lines=13> */
.L_x_75:
[----:B------:R-:W-:Y:S05]  /*3c70*/  BSYNC B1 ;  /* 0x0000000000017941 */ /* 0x000fea0003800000 */
.L_x_74:
        /* <DEDUP_REMOVED lines=13> */
.L_x_77:
[----:B------:R-:W-:Y:S05]  /*3d50*/  BSYNC B1 ;  /* 0x0000000000017941 */ /* 0x000fea0003800000 */
.L_x_76:
        /* <DEDUP_REMOVED lines=12> */
.L_x_79:
[----:B------:R-:W-:Y:S05]  /*3e20*/  BSYNC B1 ;  /* 0x0000000000017941 */ /* 0x000fea0003800000 */
.L_x_78:
[----:B-----5:R-:W-:Y:S01]  /*3e30*/  LOP3.LUT R27, R27, 0xff, RZ, 0xc0, !PT ;  /* 0x000000ff1b1b7812 */ /* 0x020fe200078ec0ff */
[----:B------:R-:W-:Y:S01]  /*3e40*/  BSSY B1, `(.L_x_80) ;  /* 0x000000b000017945 */ /* 0x000fe20003800000 */
[----:B------:R-:W-:Y:S02]  /*3e50*/  ISETP.LT.OR P1, PT, R25, 0x9, !P1 ;  /* 0x000000091900780c */ /* 0x000fe40004f21670 */
[----:B------:R-:W-:-:S05]  /*3e60*/  F2FP.F16.E5M2.UNPACK_B R27, R27 ;  /* 0x0000001bff1b723e */ /* 0x000fca00020004ff */
[----:B------:R-:W-:-:S05]  /*3e70*/  HADD2.F32 R27, -RZ, R27.H0_H0 ;  /* 0x2000001bff1b7230 */ /* 0x000fca0000004100 */
[----:B------:R-:W-:-:S04]  /*3e80*/  FMUL R28, R27, R10 ;  /* 0x0000000a1b1c7220 */ /* 0x000fc80000400000 */
[----:B------:R-:W-:Y:S01]  /*3e90*/  FFMA R28, R23, R3, R28 ;  /* 0x00000003171c7223 */ /* 0x000fe2000000001c */
[----:B------:R-:W-:-:S04]  /*3ea0*/  PRMT R23, RZ, 0x7610, R23 ;  /* 0x00007610ff177816 */ /* 0x000fc80000000017 */
[----:B------:R-:W-:-:S05]  /*3eb0*/  F2FP.SATFINITE.E5M2.F32.PACK_AB_MERGE_C R27, RZ, R28, RZ ;  /* 0x0000001cff1b723e */ /* 0x000fca00048060ff */
[----:B------:R0:W-:Y:S01]  /*3ec0*/  @!P0 STG.E.U8 desc[UR18][R6.64+0x28], R27 ;  /* 0x0000281b06008986 */ /* 0x0001e2000c101112 */
[----:B------:R-:W-:Y:S05]  /*3ed0*/  @P1 BRA `(.L_x_81) ;  /* 0x0000000000041947 */ /* 0x000fea0003800000 */
[----:B------:R0:W5:Y:S02]  /*3ee0*/  LDG.E.U8 R23, desc[UR18][R16.64+0x29] ;  /* 0x0000291210177981 */ /* 0x000164000c1e1100 */
.L_x_81:
[----:B------:R-:W-:Y:S05]  /*3ef0*/  BSYNC B1 ;  /* 0x0000000000017941 */ /* 0x000fea0003800000 */
.L_x_80:
        /* <DEDUP_REMOVED lines=8> */
[----:B0-----:R-:W-:Y:S02]  /*3f80*/  F2FP.SATFINITE.E5M2.F32.PACK_AB_MERGE_C R27, RZ, R23, RZ ;  /* 0x00000017ff1b723e */ /* 0x001fe400048060ff */
[----:B------:R-:W-:-:S03]  /*3f90*/  PRMT R23, RZ, 0x7610, R23 ;  /* 0x00007610ff177816 */ /* 0x000fc60000000017 */
[----:B------:R0:W-:Y:S01]  /*3fa0*/  @!P1 STG.E.U8 desc[UR18][R6.64+0x29], R27 ;  /* 0x0000291b06009986 */ /* 0x0001e2000c101112 */
[----:B------:R-:W-:Y:S05]  /*3fb0*/  @P2 BRA `(.L_x_83) ;  /* 0x0000000000042947 */ /* 0x000fea0003800000 */
[----:B------:R0:W5:Y:S02]  /*3fc0*/  LDG.E.U8 R23, desc[UR18][R12.64+0x30] ;  /* 0x000030120c177981 */ /* 0x000164000c1e1100 */
.L_x_83:
[----:B------:R-:W-:Y:S05]  /*3fd0*/  BSYNC B1 ;  /* 0x0000000000017941 */ /* 0x000fea0003800000 */
.L_x_82:
[----:B-----5:R-:W-:Y:S01]  /*3fe0*/  LOP3.LUT R23, R23, 0xff, RZ, 0xc0, !PT ;  /* 0x000000ff17177812 */ /* 0x020fe200078ec0ff */
[----:B------:R-:W-:Y:S01]  /*3ff0*/  BSSY B1, `(.L_x_84) ;  /* 0x000000c000017945 */ /* 0x000fe20003800000 */
[----:B------:R-:W-:Y:S02]  /*4000*/  ISETP.GE.AND P1, PT, R26, 0x32, PT ;  /* 0x000000321a00780c */ /* 0x000fe40003f26270 */
[----:B------:R-:W-:Y:S02]  /*4010*/  F2FP.F16.E5M2.UNPACK_B R23, R23 ;  /* 0x00000017ff17723e */ /* 0x000fe400020004ff */
[----:B------:R-:W-:-:S03]  /*4020*/  ISETP.LT.OR P3, PT, R25, 0x1, !P1 ;  /* 0x000000011900780c */ /* 0x000fc60004f61670 */
        /* <DEDUP_REMOVED lines=8> */
.L_x_85:
[----:B------:R-:W-:Y:S05]  /*40b0*/  BSYNC B1 ;  /* 0x0000000000017941 */ /* 0x000fea0003800000 */
.L_x_84:
[----:B-----5:R-:W-:Y:S01]  /*40c0*/  LOP3.LUT R21, R21, 0xff, RZ, 0xc0, !PT ;  /* 0x000000ff15157812 */ /* 0x020fe200078ec0ff */
[----:B------:R-:W-:Y:S01]  /*40d0*/  BSSY B1, `(.L_x_86) ;  /* 0x000000b000017945 */ /* 0x000fe20003800000 */
[----:B------:R-:W-:Y:S02]  /*40e0*/  ISETP.LT.OR P0, PT, R25, 0x9, !P0 ;  /* 0x000000091900780c */ /* 0x000fe40004701670 */
[----:B------:R-:W-:-:S05]  /*40f0*/  F2FP.F16.E5M2.UNPACK_B R21, R21 ;  /* 0x00000015ff15723e */ /* 0x000fca00020004ff */
        /* <DEDUP_REMOVED lines=8> */
.L_x_87:
[----:B------:R-:W-:Y:S05]  /*4180*/  BSYNC B1 ;  /* 0x0000000000017941 */ /* 0x000fea0003800000 */
.L_x_86:
        /* <DEDUP_REMOVED lines=12> */
.L_x_89:
[----:B------:R-:W-:Y:S05]  /*4250*/  BSYNC B1 ;  /* 0x0000000000017941 */ /* 0x000fea0003800000 */
.L_x_88:
        /* <DEDUP_REMOVED lines=13> */
.L_x_91:
[----:B------:R-:W-:Y:S05]  /*4330*/  BSYNC B1 ;  /* 0x0000000000017941 */ /* 0x000fea0003800000 */
.L_x_90:
        /* <DEDUP_REMOVED lines=13> */
.L_x_93:
[----:B------:R-:W-:Y:S05]  /*4410*/  BSYNC B1 ;  /* 0x0000000000017941 */ /* 0x000fea0003800000 */
.L_x_92:
[----:B-----5:R-:W-:Y:S01]  /*4420*/  LOP3.LUT R15, R15, 0xff, RZ, 0xc0, !PT ;  /* 0x000000ff0f0f7812 */ /* 0x020fe200078ec0ff */
[----:B------:R-:W-:Y:S01]  /*4430*/  BSSY B1, `(.L_x_94) ;  /* 0x000000b000017945 */ /* 0x000fe20003800000 */
[----:B------:R-:W-:Y:S02]  /*4440*/  ISETP.LT.OR P0, PT, R25, 0x9, !P0 ;  /* 0x000000091900780c */ /* 0x000fe40004701670 */
[----:B------:R-:W-:Y:S02]  /*4450*/  F2FP.F16.E5M2.UNPACK_B R15, R15 ;  /* 0x0000000fff0f723e */ /* 0x000fe400020004ff */
[----:B0-2---:R-:W-:-:S03]  /*4460*/  PRMT R12, RZ, 0x7610, R12 ;  /* 0x00007610ff0c7816 */ /* 0x005fc6000000000c */
[----:B------:R-:W-:-:S05]  /*4470*/  HADD2.F32 R15, -RZ, R15.H0_H0 ;  /* 0x2000000fff0f7230 */ /* 0x000fca0000004100 */
[----:B------:R-:W-:-:S04]  /*4480*/  FMUL R15, R15, R10 ;  /* 0x0000000a0f0f7220 */ /* 0x000fc80000400000 */
[----:B------:R-:W-:-:S05]  /*4490*/  FFMA R15, R18, R3, R15 ;  /* 0x00000003120f7223 */ /* 0x000fca000000000f */
[----:B------:R-:W-:-:S05]  /*44a0*/  F2FP.SATFINITE.E5M2.F32.PACK_AB_MERGE_C R15, RZ, R15, RZ ;  /* 0x0000000fff0f723e */ /* 0x000fca00048060ff */
[----:B------:R0:W-:Y:S01]  /*44b0*/  @!P3 STG.E.U8 desc[UR18][R8.64+0x39], R15 ;  /* 0x0000390f0800b986 */ /* 0x0001e2000c101112 */
[----:B------:R-:W-:Y:S05]  /*44c0*/  @P0 BRA `(.L_x_95) ;  /* 0x0000000000040947 */ /* 0x000fea0003800000 */
[----:B------:R2:W5:Y:S02]  /*44d0*/  LDG.E.U8 R12, desc[UR18][R16.64+0x38] ;  /* 0x00003812100c7981 */ /* 0x000564000c1e1100 */
.L_x_95:
[----:B------:R-:W-:Y:S05]  /*44e0*/  BSYNC B1 ;  /* 0x0000000000017941 */ /* 0x000fea0003800000 */
.L_x_94:
[----:B-----5:R-:W-:Y:S01]  /*44f0*/  LOP3.LUT R12, R12, 0xff, RZ, 0xc0, !PT ;  /* 0x000000ff0c0c7812 */ /* 0x020fe200078ec0ff */
[----:B------:R-:W-:Y:S01]  /*4500*/  BSSY B1, `(.L_x_96) ;  /* 0x000000b000017945 */ /* 0x000fe20003800000 */
[----:B------:R-:W-:Y:S02]  /*4510*/  ISETP.LT.OR P1, PT, R25, 0x9, !P1 ;  /* 0x000000091900780c */ /* 0x000fe40004f21670 */
[----:B------:R-:W-:-:S05]  /*4520*/  F2FP.F16.E5M2.UNPACK_B R12, R12 ;  /* 0x0000000cff0c723e */ /* 0x000fca00020004ff */
[----:B01----:R-:W-:-:S05]  /*4530*/  HADD2.F32 R9, -RZ, R12.H0_H0 ;  /* 0x2000000cff097230 */ /* 0x003fca0000004100 */
[----:B------:R-:W-:-:S04]  /*4540*/  FMUL R8, R9, R10 ;  /* 0x0000000a09087220 */ /* 0x000fc80000400000 */
[----:B------:R-:W-:-:S05]  /*4550*/  FFMA R8, R11, R3, R8 ;  /* 0x000000030b087223 */ /* 0x000fca0000000008 */
[----:B------:R-:W-:Y:S02]  /*4560*/  F2FP.SATFINITE.E5M2.F32.PACK_AB_MERGE_C R9, RZ, R8, RZ ;  /* 0x00000008ff09723e */ /* 0x000fe400048060ff */
[----:B------:R-:W-:-:S03]  /*4570*/  PRMT R8, RZ, 0x7610, R8 ;  /* 0x00007610ff087816 */ /* 0x000fc60000000008 */
[----:B------:R0:W-:Y:S01]  /*4580*/  @!P0 STG.E.U8 desc[UR18][R6.64+0x38], R9 ;  /* 0x0000380906008986 */ /* 0x0001e2000c101112 */
[----:B------:R-:W-:Y:S05]  /*4590*/  @P1 BRA `(.L_x_97) ;  /* 0x0000000000041947 */ /* 0x000fea0003800000 */
[----:B------:R1:W5:Y:S02]  /*45a0*/  LDG.E.U8 R8, desc[UR18][R16.64+0x39] ;  /* 0x0000391210087981 */ /* 0x000364000c1e1100 */
.L_x_97:
[----:B------:R-:W-:Y:S05]  /*45b0*/  BSYNC B1 ;  /* 0x0000000000017941 */ /* 0x000fea0003800000 */
.L_x_96:
[----:B------:R-:W-:Y:S05]  /*45c0*/  @P1 BRA `(.L_x_98) ;  /* 0x0000000800601947 */ /* 0x000fea0003800000 */
[----:B-----5:R-:W-:-:S04]  /*45d0*/  LOP3.LUT R8, R8, 0xff, RZ, 0xc0, !PT ;  /* 0x000000ff08087812 */ /* 0x020fc800078ec0ff */
[----:B------:R-:W-:-:S05]  /*45e0*/  F2FP.F16.E5M2.UNPACK_B R8, R8 ;  /* 0x00000008ff08723e */ /* 0x000fca00020004ff */
[----:B0-----:R-:W-:-:S05]  /*45f0*/  HADD2.F32 R9, -RZ, R8.H0_H0 ;  /* 0x20000008ff097230 */ /* 0x001fca0000004100 */
[----:B------:R-:W-:-:S04]  /*4600*/  FMUL R9, R9, R10 ;  /* 0x0000000a09097220 */ /* 0x000fc80000400000 */
[----:B------:R-:W-:-:S05]  /*4610*/  FFMA R9, R14, R3, R9 ;  /* 0x000000030e097223 */ /* 0x000fca0000000009 */
[----:B------:R-:W-:-:S05]  /*4620*/  F2FP.SATFINITE.E5M2.F32.PACK_AB_MERGE_C R9, RZ, R9, RZ ;  /* 0x00000009ff09723e */ /* 0x000fca00048060ff */
[----:B------:R0:W-:Y:S01]  /*4630*/  STG.E.U8 desc[UR18][R6.64+0x39], R9 ;  /* 0x0000390906007986 */ /* 0x0001e2000c101112 */
[----:B------:R-:W-:Y:S05]  /*4640*/  BRA `(.L_x_98) ;  /* 0x0000000800407947 */ /* 0x000fea0003800000 */
.L_x_33:
[C---:B------:R-:W-:Y:S01]  /*4650*/  ISETP.GE.AND P3, PT, R26.reuse, 0x1, PT ;  /* 0x000000011a00780c */ /* 0x040fe20003f66270 */
[-C--:B--2---:R-:W-:Y:S01]  /*4660*/  FMUL R79, R79, R3.reuse ;  /* 0x000000034f4f7220 */ /* 0x084fe20000400000 */
[----:B------:R-:W-:Y:S01]  /*4670*/  ISETP.GE.AND P0, PT, R26, 0x2, PT ;  /* 0x000000021a00780c */ /* 0x000fe20003f06270 */
[-C--:B------:R-:W-:Y:S01]  /*4680*/  FMUL R78, R78, R3.reuse ;  /* 0x000000034e4e7220 */ /* 0x080fe20000400000 */
[----:B------:R-:W-:Y:S01]  /*4690*/  ISETP.LT.OR P1, PT, R25, 0x1, !P3 ;  /* 0x000000011900780c */ /* 0x000fe20005f21670 */
[-C--:B------:R-:W-:Y:S01]  /*46a0*/  FMUL R77, R77, R3.reuse ;  /* 0x000000034d4d7220 */ /* 0x080fe20000400000 */
[C---:B------:R-:W-:Y:S01]  /*46b0*/  ISETP.LT.OR P2, PT, R25.reuse, 0x1, !P0 ;  /* 0x000000011900780c */ /* 0x040fe20004741670 */
[-C--:B------:R-:W-:Y:S01]  /*46c0*/  FMUL R76, R76, R3.reuse ;  /* 0x000000034c4c7220 */ /* 0x080fe20000400000 */
[----:B------:R-:W-:Y:S01]  /*46d0*/  ISETP.LT.OR P3, PT, R25, 0x9, !P3 ;  /* 0x000000091900780c */ /* 0x000fe20005f61670 */
[----:B------:R-:W-:Y:S01]  /*46e0*/  FMUL R75, R75, R3 ;  /* 0x000000034b4b7220 */ /* 0x000fe20000400000 */
[----:B------:R-:W-:Y:S01]  /*46f0*/  F2FP.SATFINITE.E5M2.F32.PACK_AB_MERGE_C R79, RZ, R79, RZ ;  /* 0x0000004fff4f723e */ /* 0x000fe200048060ff */
[-C--:B------:R-:W-:Y:S01]  /*4700*/  FMUL R74, R74, R3.reuse ;  /* 0x000000034a4a7220 */ /* 0x080fe20000400000 */
[----:B------:R-:W-:Y:S01]  /*4710*/  F2FP.SATFINITE.E5M2.F32.PACK_AB_MERGE_C R13, RZ, R78, RZ ;  /* 0x0000004eff0d723e */ /* 0x000fe200048060ff */
[----:B------:R-:W-:Y:S01]  /*4720*/  FMUL R73, R73, R3 ;  /* 0x0000000349497220 */ /* 0x000fe20000400000 */
[----:B------:R-:W-:Y:S01]  /*4730*/  F2FP.SATFINITE.E5M2.F32.PACK_AB_MERGE_C R77, RZ, R77, RZ ;  /* 0x0000004dff4d723e */ /* 0x000fe200048060ff */
[-C--:B------:R-:W-:Y:S01]  /*4740*/  FMUL R72, R72, R3.reuse ;  /* 0x0000000348487220 */ /* 0x080fe20000400000 */
[----:B------:R-:W-:Y:S01]  /*4750*/  ISETP.LT.OR P0, PT, R25, 0x9, !P0 ;  /* 0x000000091900780c */ /* 0x000fe20004701670 */
[----:B------:R-:W-:Y:S01]  /*4760*/  @!P1 STG.E.U8 desc[UR18][R8.64], R79 ;  /* 0x0000004f08009986 */ /* 0x000fe2000c101112 */
[C---:B------:R-:W-:Y:S01]  /*4770*/  ISETP.GE.AND P1, PT, R26.reuse, 0x9, PT ;  /* 0x000000091a00780c */ /* 0x040fe20003f26270 */
[----:B------:R-:W-:Y:S01]  /*4780*/  FMUL R71, R71, R3 ;  /* 0x0000000347477220 */ /* 0x000fe20000400000 */
[----:B------:R-:W-:Y:S01]  /*4790*/  F2FP.SATFINITE.E5M2.F32.PACK_AB_MERGE_C R75, RZ, R75, RZ ;  /* 0x0000004bff4b723e */ /* 0x000fe200048060ff */
[----:B------:R0:W-:Y:S01]  /*47a0*/  @!P2 STG.E.U8 desc[UR18][R8.64+0x1], R13 ;  /* 0x0000010d0800a986 */ /* 0x0001e2000c101112 */
[----:B------:R-:W-:Y:S01]  /*47b0*/  ISETP.GE.AND P2, PT, R26, 0xa, PT ;  /* 0x0000000a1a00780c */ /* 0x000fe20003f46270 */
[-C--:B------:R-:W-:Y:S01]  /*47c0*/  FMUL R70, R70, R3.reuse ;  /* 0x0000000346467220 */ /* 0x080fe20000400000 */
[----:B------:R-:W-:Y:S01]  /*47d0*/  F2FP.SATFINITE.E5M2.F32.PACK_AB_MERGE_C R17, RZ, R74, RZ ;  /* 0x0000004aff11723e */ /* 0x000fe200048060ff */
[----:B------:R-:W-:Y:S01]  /*47e0*/  @!P3 STG.E.U8 desc[UR18][R6.64], R77 ;  /* 0x0000004d0600b986 */ /* 0x000fe2000c101112 */
[C---:B------:R-:W-:Y:S01]  /*47f0*/  ISETP.LT.OR P3, PT, R25.reuse, 0x1, !P1 ;  /* 0x000000011900780c */ /* 0x040fe20004f61670 */
[-C--:B------:R-:W-:Y:S01]  /*4800*/  FMUL R68, R68, R3.reuse ;  /* 0x0000000344447220 */ /* 0x080fe20000400000 */
[----:B------:R-:W-:Y:S01]  /*4810*/  ISETP.LT.OR P5, PT, R25, 0x1, !P2 ;  /* 0x000000011900780c */ /* 0x000fe200057a1670 */
[-C--:B------:R-:W-:Y:S01]  /*4820*/  FMUL R67, R67, R3.reuse ;  /* 0x0000000343437220 */ /* 0x080fe20000400000 */
[----:B------:R-:W-:Y:S01]  /*4830*/  ISETP.LT.OR P1, PT, R25, 0x9, !P1 ;  /* 0x000000091900780c */ /* 0x000fe20004f21670 */
[----:B------:R-:W-:Y:S01]  /*4840*/  FMUL R65, R65, R3 ;  /* 0x0000000341417220 */ /* 0x000fe20000400000 */
[----:B------:R-:W-:Y:S01]  /*4850*/  F2FP.SATFINITE.E5M2.F32.PACK_AB_MERGE_C R73, RZ, R73, RZ ;  /* 0x00000049ff49723e */ /* 0x000fe200048060ff */
[-C--:B------:R-:W-:Y:S01]  /*4860*/  FMUL R66, R66, R3.reuse ;  /* 0x0000000342427220 */ /* 0x080fe20000400000 */
[----:B0-----:R-:W-:Y:S01]  /*4870*/  F2FP.SATFINITE.E5M2.F32.PACK_AB_MERGE_C R13, RZ, R76, RZ ;  /* 0x0000004cff0d723e */ /* 0x001fe200048060ff */
[-C--:B------:R-:W-:Y:S01]  /*4880*/  FMUL R64, R64, R3.reuse ;  /* 0x0000000340407220 */ /* 0x080fe20000400000 */
[----:B------:R-:W-:Y:S01]  /*4890*/  ISETP.LT.OR P2, PT, R25, 0x9, !P2 ;  /* 0x000000091900780c */ /* 0x000fe20005741670 */
[-C--:B------:R-:W-:Y:S01]  /*48a0*/  FMUL R63, R63, R3.reuse ;  /* 0x000000033f3f7220 */ /* 0x080fe20000400000 */
[----:B------:R-:W-:Y:S01]  /*48b0*/  F2FP.SATFINITE.E5M2.F32.PACK_AB_MERGE_C R27, RZ, R72, RZ ;  /* 0x00000048ff1b723e */ /* 0x000fe200048060ff */
[----:B------:R0:W-:Y:S01]  /*48c0*/  @!P0 STG.E.U8 desc[UR18][R6.64+0x1], R13 ;  /* 0x0000010d06008986 */ /* 0x0001e2000c101112 */
[C---:B------:R-:W-:Y:S01]  /*48d0*/  ISETP.GE.AND P0, PT, R26.reuse, 0x11, PT ;  /* 0x000000111a00780c */ /* 0x040fe20003f06270 */
[----:B------:R-:W-:Y:S01]  /*48e0*/  FMUL R61, R61, R3 ;  /* 0x000000033d3d7220 */ /* 0x000fe20000400000 */
[----:B------:R-:W-:Y:S01]  /*48f0*/  F2FP.SATFINITE.E5M2.F32.PACK_AB_MERGE_C R71, RZ, R71, RZ ;  /* 0x00000047ff47723e */ /* 0x000fe200048060ff */
[----:B------:R-:W-:Y:S01]  /*4900*/  @!P3 STG.E.U8 desc[UR18][R8.64+0x8], R75 ;  /* 0x0000084b0800b986 */ /* 0x000fe2000c101112 */
[----:B------:R-:W-:Y:S01]  /*4910*/  ISETP.GE.AND P3, PT, R26, 0x12, PT ;  /* 0x000000121a00780c */ /* 0x000fe20003f66270 */
[----:B------:R-:W-:Y:S01]  /*4920*/  FMUL R62, R62, R3 ;  /* 0x000000033e3e7220 */ /* 0x000fe20000400000 */
[----:B------:R-:W-:Y:S01]  /*4930*/  F2FP.SATFINITE.E5M2.F32.PACK_AB_MERGE_C R67, RZ, R67, RZ ;  /* 0x00000043ff43723e */ /* 0x000fe200048060ff */
[----:B------:R1:W-:Y:S01]  /*4940*/  @!P5 STG.E.U8 desc[UR18][R8.64+0x9], R17 ;  /* 0x000009110800d986 */ /* 0x0003e2000c101112 */
[----:B------:R-:W-:Y:S01]  /*4950*/  ISETP.LT.OR P5, PT, R25, 0x1, !P3 ;  /* 0x000000011900780c */ /* 0x000fe20005fa1670 */
[-C--:B------:R-:W-:Y:S01]  /*4960*/  FMUL R59, R59, R3.reuse ;  /* 0x000000033b3b7220 */ /* 0x080fe20000400000 */
[C---:B------:R-:W-:Y:S01]  /*4970*/  ISETP.LT.OR P3, PT, R25.reuse, 0x9, !P3 ;  /* 0x000000091900780c */ /* 0x040fe20005f61670 */
[----:B------:R-:W-:Y:S01]  /*4980*/  @!P1 STG.E.U8 desc[UR18][R6.64+0x8], R73 ;  /* 0x0000084906009986 */ /* 0x000fe2000c101112 */
[----:B------:R-:W-:Y:S01]  /*4990*/  ISETP.LT.OR P1, PT, R25, 0x1, !P0 ;  /* 0x000000011900780c */ /* 0x000fe20004721670 */
[-C--:B------:R-:W-:Y:S01]  /*49a0*/  FMUL R60, R60, R3.reuse ;  /* 0x000000033c3c7220 */ /* 0x080fe20000400000 */
[----:B0-----:R-:W-:Y:S01]  /*49b0*/  F2FP.SATFINITE.E5M2.F32.PACK_AB_MERGE_C R13, RZ, R70, RZ ;  /* 0x00000046ff0d723e */ /* 0x001fe200048060ff */
[----:B------:R-:W-:Y:S01]  /*49c0*/  @!P2 STG.E.U8 desc[UR18][R6.64+0x9], R27 ;  /* 0x0000091b0600a986 */ /* 0x000fe2000c101112 */
[----:B------:R-:W-:Y:S01]  /*49d0*/  ISETP.GE.AND P2, PT, R26, 0x19, PT ;  /* 0x000000191a00780c */ /* 0x000fe20003f46270 */
[-C--:B------:R-:W-:Y:S01]  /*49e0*/  FMUL R57, R57, R3.reuse ;  /* 0x0000000339397220 */ /* 0x080fe20000400000 */
[C---:B------:R-:W-:Y:S01]  /*49f0*/  ISETP.LT.OR P0, PT, R25.reuse, 0x9, !P0 ;  /* 0x000000091900780c */ /* 0x040fe20004701670 */
[-C--:B------:R-:W-:Y:S01]  /*4a00*/  FMUL R58, R58, R3.reuse ;  /* 0x000000033a3a7220 */ /* 0x080fe20000400000 */
[----:B------:R-:W-:Y:S01]  /*4a10*/  ISETP.LT.OR P6, PT, R25, 0x1, !P2 ;  /* 0x000000011900780c */ /* 0x000fe200057c1670 */
[----:B------:R0:W-:Y:S01]  /*4a20*/  @!P5 STG.E.U8 desc[UR18][R8.64+0x11], R13 ;  /* 0x0000110d0800d986 */ /* 0x0001e2000c101112 */
[----:B-1----:R-:W-:Y:S01]  /*4a30*/  F2FP.SATFINITE.E5M2.F32.PACK_AB_MERGE_C R17, RZ, R68, RZ ;  /* 0x00000044ff11723e */ /* 0x002fe200048060ff */
[----:B------:R-:W-:Y:S01]  /*4a40*/  FMUL R56, R56, R3 ;  /* 0x0000000338387220 */ /* 0x000fe20000400000 */
[----:B------:R-:W-:Y:S01]  /*4a50*/  F2FP.SATFINITE.E5M2.F32.PACK_AB_MERGE_C R65, RZ, R65, RZ ;  /* 0x00000041ff41723e */ /* 0x000fe200048060ff */
[----:B------:R-:W-:Y:S01]  /*4a60*/  @!P1 STG.E.U8 desc[UR18][R8.64+0x10], R71 ;  /* 0x0000104708009986 */ /* 0x000fe2000c101112 */
[----:B------:R-:W-:Y:S01]  /*4a70*/  ISETP.GE.AND P1, PT, R26, 0x1a, PT ;  /* 0x0000001a1a00780c */ /* 0x000fe20003f26270 */
[-C--:B------:R-:W-:Y:S01]  /*4a80*/  FMUL R23, R23, R3.reuse ;  /* 0x0000000317177220 */ /* 0x080fe20000400000 */
[C---:B------:R-:W-:Y:S01]  /*4a90*/  ISETP.LT.OR P2, PT, R25.reuse, 0x9, !P2 ;  /* 0x000000091900780c */ /* 0x040fe20005741670 */
[----:B------:R1:W-:Y:S01]  /*4aa0*/  @!P3 STG.E.U8 desc[UR18][R6.64+0x11], R17 ;  /* 0x000011110600b986 */ /* 0x0003e2000c101112 */
[----:B------:R-:W-:Y:S01]  /*4ab0*/  ISETP.LT.OR P5, PT, R25, 0x1, !P1 ;  /* 0x000000011900780c */ /* 0x000fe20004fa1670 */
[-C--:B------:R-:W-:Y:S01]  /*4ac0*/  FMUL R21, R21, R3.reuse ;  /* 0x0000000315157220 */ /* 0x080fe20000400000 */
[----:B------:R-:W-:Y:S01]  /*4ad0*/  ISETP.LT.OR P3, PT, R25, 0x9, !P1 ;  /* 0x000000091900780c */ /* 0x000fe20004f61670 */
[----:B------:R-:W-:Y:S01]  /*4ae0*/  @!P0 STG.E.U8 desc[UR18][R6.64+0x10], R67 ;  /* 0x0000104306008986 */ /* 0x000fe2000c101112 */
[----:B0-----:R-:W-:Y:S01]  /*4af0*/  F2FP.SATFINITE.E5M2.F32.PACK_AB_MERGE_C R13, RZ, R66, RZ ;  /* 0x00000042ff0d723e */ /* 0x001fe200048060ff */
[-C--:B------:R-:W-:Y:S01]  /*4b00*/  FMUL R22, R22, R3.reuse ;  /* 0x0000000316167220 */ /* 0x080fe20000400000 */
[C---:B------:R-:W-:Y:S01]  /*4b10*/  ISETP.GE.AND P0, PT, R26.reuse, 0x21, PT ;  /* 0x000000211a00780c */ /* 0x040fe20003f06270 */
[----:B------:R-:W-:Y:S01]  /*4b20*/  @!P6 STG.E.U8 desc[UR18][R8.64+0x18], R65 ;  /* 0x000018410800e986 */ /* 0x000fe2000c101112 */
[----:B------:R-:W-:Y:S01]  /*4b30*/  ISETP.GE.AND P1, PT, R26, 0x22, PT ;  /* 0x000000221a00780c */ /* 0x000fe20003f26270 */
[-C--:B------:R-:W-:Y:S01]  /*4b40*/  FMUL R19, R19, R3.reuse ;  /* 0x0000000313137220 */ /* 0x080fe20000400000 */
[C---:B------:R-:W-:Y:S01]  /*4b50*/  ISETP.LT.OR P6, PT, R25.reuse, 0x1, !P0 ;  /* 0x000000011900780c */ /* 0x040fe200047c1670 */
[-C--:B------:R-:W-:Y:S01]  /*4b60*/  FMUL R20, R20, R3.reuse ;  /* 0x0000000314147220 */ /* 0x080fe20000400000 */
[----:B-1----:R-:W-:Y:S01]  /*4b70*/  F2FP.SATFINITE.E5M2.F32.PACK_AB_MERGE_C R17, RZ, R64, RZ ;  /* 0x00000040ff11723e */ /* 0x002fe200048060ff */
[----:B------:R0:W-:Y:S01]  /*4b80*/  @!P5 STG.E.U8 desc[UR18][R8.64+0x19], R13 ;  /* 0x0000190d0800d986 */ /* 0x0001e2000c101112 */
[----:B------:R-:W-:Y:S01]  /*4b90*/  ISETP.LT.OR P5, PT, R25, 0x1, !P1 ;  /* 0x000000011900780c */ /* 0x000fe20004fa1670 */
[----:B------:R-:W-:Y:S01]  /*4ba0*/  FMUL R15, R15, R3 ;  /* 0x000000030f0f7220 */ /* 0x000fe20000400000 */
[----:B------:R-:W-:Y:S01]  /*4bb0*/  F2FP.SATFINITE.E5M2.F32.PACK_AB_MERGE_C R63, RZ, R63, RZ ;  /* 0x0000003fff3f723e */ /* 0x000fe200048060ff */
[----:B------:R1:W-:Y:S01]  /*4bc0*/  @!P3 STG.E.U8 desc[UR18][R6.64+0x19], R17 ;  /* 0x000019110600b986 */ /* 0x0003e2000c101112 */
[----:B------:R-:W-:Y:S01]  /*4bd0*/  F2FP.SATFINITE.E5M2.F32.PACK_AB_MERGE_C R61, RZ, R61, RZ ;  /* 0x0000003dff3d723e */ /* 0x000fe200048060ff */
[-C--:B------:R-:W-:Y:S01]  /*4be0*/  FMUL R18, R18, R3.reuse ;  /* 0x0000000312127220 */ /* 0x080fe20000400000 */
[----:B------:R-:W-:Y:S01]  /*4bf0*/  F2FP.SATFINITE.E5M2.F32.PACK_AB_MERGE_C R27, RZ, R62, RZ ;  /* 0x0000003eff1b723e */ /* 0x000fe200048060ff */
[----:B------:R-:W-:Y:S01]  /*4c00*/  @!P2 STG.E.U8 desc[UR18][R6.64+0x18], R63 ;  /* 0x0000183f0600a986 */ /* 0x000fe2000c101112 */
[----:B------:R-:W-:Y:S01]  /*4c10*/  ISETP.LT.OR P3, PT, R25, 0x9, !P1 ;  /* 0x000000091900780c */ /* 0x000fe20004f61670 */
[-C--:B------:R-:W-:Y:S01]  /*4c20*/  FMUL R11, R11, R3.reuse ;  /* 0x000000030b0b7220 */ /* 0x080fe20000400000 */
[----:B------:R-:W-:Y:S01]  /*4c30*/  ISETP.GE.AND P2, PT, R26, 0x29, PT ;  /* 0x000000291a00780c */ /* 0x000fe20003f46270 */
[----:B------:R-:W-:Y:S01]  /*4c40*/  @!P6 STG.E.U8 desc[UR18][R8.64+0x20], R61 ;  /* 0x0000203d0800e986 */ /* 0x000fe2000c101112 */
[C---:B------:R-:W-:Y:S01]  /*4c50*/  ISETP.LT.OR P0, PT, R25.reuse, 0x9, !P0 ;  /* 0x000000091900780c */ /* 0x040fe20004701670 */
[----:B------:R-:W-:Y:S01]  /*4c60*/  FMUL R14, R14, R3 ;  /* 0x000000030e0e7220 */ /* 0x000fe20000400000 */
[----:B------:R-:W-:Y:S01]  /*4c70*/  ISETP.GE.AND P1, PT, R26, 0x2a, PT ;  /* 0x0000002a1a00780c */ /* 0x000fe20003f26270 */
[----:B------:R-:W-:Y:S01]  /*4c80*/  @!P5 STG.E.U8 desc[UR18][R8.64+0x21], R27 ;  /* 0x0000211b0800d986 */ /* 0x000fe2000c101112 */
[----:B------:R-:W-:-:S02]  /*4c90*/  ISETP.LT.OR P6, PT, R25, 0x1, !P2 ;  /* 0x000000011900780c */ /* 0x000fc400057c1670 */
[C---:B------:R-:W-:Y:S02]  /*4ca0*/  ISETP.LT.OR P5, PT, R25.reuse, 0x1, !P1 ;  /* 0x000000011900780c */ /* 0x040fe40004fa1670 */
[----:B------:R-:W-:Y:S02]  /*4cb0*/  F2FP.SATFINITE.E5M2.F32.PACK_AB_MERGE_C R59, RZ, R59, RZ ;  /* 0x0000003bff3b723e */ /* 0x000fe400048060ff */
[----:B0-----:R-:W-:Y:S02]  /*4cc0*/  F2FP.SATFINITE.E5M2.F32.PACK_AB_MERGE_C R13, RZ, R60, RZ ;  /* 0x0000003cff0d723e */ /* 0x001fe400048060ff */
[----:B------:R-:W-:Y:S01]  /*4cd0*/  F2FP.SATFINITE.E5M2.F32.PACK_AB_MERGE_C R57, RZ, R57, RZ ;  /* 0x00000039ff39723e */ /* 0x000fe200048060ff */
[----:B------:R-:W-:Y:S01]  /*4ce0*/  @!P0 STG.E.U8 desc[UR18][R6.64+0x20], R59 ;  /* 0x0000203b06008986 */ /* 0x000fe2000c101112 */
[----:B-1----:R-:W-:Y:S02]  /*4cf0*/  F2FP.SATFINITE.E5M2.F32.PACK_AB_MERGE_C R17, RZ, R58, RZ ;  /* 0x0000003aff11723e */ /* 0x002fe400048060ff */
[C---:B------:R-:W-:Y:S01]  /*4d00*/  ISETP.LT.OR P1, PT, R25.reuse, 0x9, !P1 ;  /* 0x000000091900780c */ /* 0x040fe20004f21670 */
[----:B------:R0:W-:Y:S01]  /*4d10*/  @!P3 STG.E.U8 desc[UR18][R6.64+0x21], R13 ;  /* 0x0000210d0600b986 */ /* 0x0001e2000c101112 */
[----:B------:R-:W-:-:S02]  /*4d20*/  ISETP.LT.OR P2, PT, R25, 0x9, !P2 ;  /* 0x000000091900780c */ /* 0x000fc40005741670 */
[C---:B------:R-:W-:Y:S01]  /*4d30*/  ISETP.GE.AND P3, PT, R26.reuse, 0x31, PT ;  /* 0x000000311a00780c */ /* 0x040fe20003f66270 */
[----:B------:R-:W-:Y:S01]  /*4d40*/  @!P6 STG.E.U8 desc[UR18][R8.64+0x28], R57 ;  /* 0x000028390800e986 */ /* 0x000fe2000c101112 */
[----:B------:R-:W-:Y:S02]  /*4d50*/  ISETP.GE.AND P0, PT, R26, 0x32, PT ;  /* 0x000000321a00780c */ /* 0x000fe40003f06270 */
[----:B------:R-:W-:Y:S01]  /*4d60*/  F2FP.SATFINITE.E5M2.F32.PACK_AB_MERGE_C R23, RZ, R23, RZ ;  /* 0x00000017ff17723e */ /* 0x000fe200048060ff */
[----:B------:R1:W-:Y:S01]  /*4d70*/  @!P5 STG.E.U8 desc[UR18][R8.64+0x29], R17 ;  /* 0x000029110800d986 */ /* 0x0003e2000c101112 */
[C---:B------:R-:W-:Y:S02]  /*4d80*/  ISETP.LT.OR P5, PT, R25.reuse, 0x1, !P3 ;  /* 0x000000011900780c */ /* 0x040fe40005fa1670 */
[----:B------:R-:W-:Y:S02]  /*4d90*/  ISETP.LT.OR P6, PT, R25, 0x1, !P0 ;  /* 0x000000011900780c */ /* 0x000fe400047c1670 */
[----:B0-----:R-:W-:Y:S01]  /*4da0*/  F2FP.SATFINITE.E5M2.F32.PACK_AB_MERGE_C R13, RZ, R56, RZ ;  /* 0x00000038ff0d723e */ /* 0x001fe200048060ff */
[----:B------:R-:W-:Y:S01]  /*4db0*/  @!P2 STG.E.U8 desc[UR18][R6.64+0x28], R23 ;  /* 0x000028170600a986 */ /* 0x000fe2000c101112 */
[----:B------:R-:W-:-:S02]  /*4dc0*/  F2FP.SATFINITE.E5M2.F32.PACK_AB_MERGE_C R21, RZ, R21, RZ ;  /* 0x00000015ff15723e */ /* 0x000fc400048060ff */
[C---:B------:R-:W-:Y:S01]  /*4dd0*/  ISETP.GE.AND P2, PT, R26.reuse, 0x3a, PT ;  /* 0x0000003a1a00780c */ /* 0x040fe20003f46270 */
[----:B------:R0:W-:Y:S01]  /*4de0*/  @!P1 STG.E.U8 desc[UR18][R6.64+0x29], R13 ;  /* 0x0000290d06009986 */ /* 0x0001e2000c101112 */
[C---:B------:R-:W-:Y:S02]  /*4df0*/  ISETP.LT.OR P1, PT, R25.reuse, 0x9, !P3 ;  /* 0x000000091900780c */ /* 0x040fe40005f21670 */
[----:B-1----:R-:W-:Y:S01]  /*4e00*/  F2FP.SATFINITE.E5M2.F32.PACK_AB_MERGE_C R17, RZ, R22, RZ ;  /* 0x00000016ff11723e */ /* 0x002fe200048060ff */
[----:B------:R-:W-:Y:S01]  /*4e10*/  @!P5 STG.E.U8 desc[UR18][R8.64+0x30], R21 ;  /* 0x000030150800d986 */ /* 0x000fe2000c101112 */
[----:B------:R-:W-:Y:S02]  /*4e20*/  ISETP.GE.AND P3, PT, R26, 0x39, PT ;  /* 0x000000391a00780c */ /* 0x000fe40003f66270 */
[C---:B------:R-:W-:Y:S01]  /*4e30*/  ISETP.LT.OR P0, PT, R25.reuse, 0x9, !P0 ;  /* 0x000000091900780c */ /* 0x040fe20004701670 */
[----:B------:R1:W-:Y:S01]  /*4e40*/  @!P6 STG.E.U8 desc[UR18][R8.64+0x31], R17 ;  /* 0x000031110800e986 */ /* 0x0003e2000c101112 */
[----:B------:R-:W-:-:S02]  /*4e50*/  ISETP.LT.OR P5, PT, R25, 0x1, !P3 ;  /* 0x000000011900780c */ /* 0x000fc40005fa1670 */
[C---:B------:R-:W-:Y:S02]  /*4e60*/  ISETP.LT.OR P6, PT, R25.reuse, 0x1, !P2 ;  /* 0x000000011900780c */ /* 0x040fe400057c1670 */
[C---:B------:R-:W-:Y:S02]  /*4e70*/  ISETP.LT.OR P3, PT, R25.reuse, 0x9, !P3 ;  /* 0x000000091900780c */ /* 0x040fe40005f61670 */
[----:B------:R-:W-:Y:S02]  /*4e80*/  ISETP.LT.OR P2, PT, R25, 0x9, !P2 ;  /* 0x000000091900780c */ /* 0x000fe40005741670 */
[----:B------:R-:W-:Y:S02]  /*4e90*/  F2FP.SATFINITE.E5M2.F32.PACK_AB_MERGE_C R19, RZ, R19, RZ ;  /* 0x00000013ff13723e */ /* 0x000fe400048060ff */
[----:B0-----:R-:W-:Y:S02]  /*4ea0*/  F2FP.SATFINITE.E5M2.F32.PACK_AB_MERGE_C R13, RZ, R20, RZ ;  /* 0x00000014ff0d723e */ /* 0x001fe400048060ff */
[----:B------:R-:W-:Y:S01]  /*4eb0*/  F2FP.SATFINITE.E5M2.F32.PACK_AB_MERGE_C R15, RZ, R15, RZ ;  /* 0x0000000fff0f723e */ /* 0x000fe200048060ff */
[----:B------:R0:W-:Y:S01]  /*4ec0*/  @!P1 STG.E.U8 desc[UR18][R6.64+0x30], R19 ;  /* 0x0000301306009986 */ /* 0x0001e2000c101112 */
[----:B-1----:R-:W-:-:S02]  /*4ed0*/  F2FP.SATFINITE.E5M2.F32.PACK_AB_MERGE_C R17, RZ, R18, RZ ;  /* 0x00000012ff11723e */ /* 0x002fc400048060ff */
[----:B------:R-:W-:Y:S01]  /*4ee0*/  F2FP.SATFINITE.E5M2.F32.PACK_AB_MERGE_C R11, RZ, R11, RZ ;  /* 0x0000000bff0b723e */ /* 0x000fe200048060ff */
[----:B------:R0:W-:Y:S01]  /*4ef0*/  @!P0 STG.E.U8 desc[UR18][R6.64+0x31], R13 ;  /* 0x0000310d06008986 */ /* 0x0001e2000c101112 */
[----:B------:R-:W-:-:S03]  /*4f00*/  F2FP.SATFINITE.E5M2.F32.PACK_AB_MERGE_C R21, RZ, R14, RZ ;  /* 0x0000000eff15723e */ /* 0x000fc600048060ff */
[----:B------:R0:W-:Y:S04]  /*4f10*/  @!P5 STG.E.U8 desc[UR18][R8.64+0x38], R15 ;  /* 0x0000380f0800d986 */ /* 0x0001e8000c101112 */
[----:B------:R0:W-:Y:S04]  /*4f20*/  @!P6 STG.E.U8 desc[UR18][R8.64+0x39], R17 ;  /* 0x000039110800e986 */ /* 0x0001e8000c101112 */
[----:B------:R0:W-:Y:S04]  /*4f30*/  @!P3 STG.E.U8 desc[UR18][R6.64+0x38], R11 ;  /* 0x0000380b0600b986 */ /* 0x0001e8000c101112 */
[----:B------:R0:W-:Y:S02]  /*4f40*/  @!P2 STG.E.U8 desc[UR18][R6.64+0x39], R21 ;  /* 0x000039150600a986 */ /* 0x0001e4000c101112 */
.L_x_98:
[----:B------:R-:W-:Y:S05]  /*4f50*/  BSYNC B0 ;  /* 0x0000000000007941 */ /* 0x000fea0003800000 */
.L_x_32:
[----:B------:R-:W-:Y:S01]  /*4f60*/  ULDC UR6, c[0x0][0xc] ;  /* 0x0000030000067ab9 */ /* 0x000fe20000000800 */
[----:B------:R-:W-:Y:S01]  /*4f70*/  ULDC UR7, c[0x0][0x10] ;  /* 0x0000040000077ab9 */ /* 0x000fe20000000800 */
[----:B0-----:R-:W0:Y:S01]  /*4f80*/  LDC R9, c[0x0][0x14] ;  /* 0x00000500ff097b82 */ /* 0x001e220000000800 */
[----:B------:R-:W-:Y:S01]  /*4f90*/  UIMAD.WIDE.U32 UR6, UR6, UR7, URZ ;  /* 0x00000007060672a5 */ /* 0x000fe2000f8e003f */
[----:B------:R-:W-:Y:S02]  /*4fa0*/  IMAD.MOV.U32 R6, RZ, RZ, R0 ;  /* 0x000000ffff067224 */ /* 0x000fe400078e0000 */
[----:B------:R-:W-:Y:S02]  /*4fb0*/  IMAD.MOV.U32 R7, RZ, RZ, R5 ;  /* 0x000000ffff077224 */ /* 0x000fe400078e0005 */
[----:B------:R-:W-:Y:S02]  /*4fc0*/  IMAD.MOV.U32 R12, RZ, RZ, -0x1 ;  /* 0xffffffffff0c7424 */ /* 0x000fe400078e00ff */
[----:B------:R-:W-:-:S02]  /*4fd0*/  IMAD.MOV.U32 R69, RZ, RZ, -0x1 ;  /* 0xffffffffff457424 */ /* 0x000fc400078e00ff */
[----:B0-----:R-:W-:-:S04]  /*4fe0*/  IMAD.WIDE.U32 R6, R9, UR6, R6 ;  /* 0x0000000609067c25 */ /* 0x001fc8000f8e0006 */
[----:B------:R-:W-:Y:S01]  /*4ff0*/  IMAD R5, R9, UR7, RZ ;  /* 0x0000000709057c24 */ /* 0x000fe2000f8e02ff */
[----:B------:R-:W-:Y:S01]  /*5000*/  ULDC.64 UR6, c[0x0][0x650] ;  /* 0x0001940000067ab9 */ /* 0x000fe20000000a00 */
[----:B------:R-:W-:Y:S01]  /*5010*/  IMAD.MOV.U32 R0, RZ, RZ, R6 ;  /* 0x000000ffff007224 */ /* 0x000fe200078e0006 */
[----:B------:R-:W-:Y:S01]  /*5020*/  ISETP.GE.U32.AND P0, PT, R6, UR6, PT ;  /* 0x0000000606007c0c */ /* 0x000fe2000bf06070 */
[----:B------:R-:W-:Y:S01]  /*5030*/  IMAD.IADD R5, R7, 0x1, R5 ;  /* 0x0000000107057824 */ /* 0x000fe200078e0205 */
[----:B------:R-:W-:-:S04]  /*5040*/  PRMT R7, RZ, 0x7610, R7 ;  /* 0x00007610ff077816 */ /* 0x000fc80000000007 */
[----:B------:R-:W-:-:S13]  /*5050*/  ISETP.GE.U32.AND.EX P0, PT, R5, UR7, PT, P0 ;  /* 0x0000000705007c0c */ /* 0x000fda000bf06100 */
[----:B------:R-:W-:Y:S05]  /*5060*/  @P0 BRA `(.L_x_99) ;  /* 0x0000000400640947 */ /* 0x000fea0003800000 */
[----:B------:R-:W0:Y:S01]  /*5070*/  S2R R20, SR_CTAID.X ;  /* 0x0000000000147919 */ /* 0x000e220000002500 */
[----:B------:R-:W0:Y:S01]  /*5080*/  LDC.64 R14, c[0x0][0x628] ;  /* 0x00018a00ff0e7b82 */ /* 0x000e220000000a00 */
[----:B------:R-:W-:Y:S01]  /*5090*/  ULDC UR6, c[0x0][0x150] ;  /* 0x0000540000067ab9 */ /* 0x000fe20000000800 */
[----:B------:R-:W-:Y:S01]  /*50a0*/  IMAD.MOV.U32 R12, RZ, RZ, R0 ;  /* 0x000000ffff0c7224 */ /* 0x000fe200078e0000 */
[----:B------:R-:W0:Y:S01]  /*50b0*/  S2R R22, SR_CTAID.Y ;  /* 0x0000000000167919 */ /* 0x000e220000002600 */
[----:B------:R-:W-:-:S04]  /*50c0*/  IMAD.MOV.U32 R13, RZ, RZ, R5 ;  /* 0x000000ffff0d7224 */ /* 0x000fc800078e0005 */
[----:B------:R-:W0:Y:S08]  /*50d0*/  LDC R23, c[0x0][0x144] ;  /* 0x00005100ff177b82 */ /* 0x000e300000000800 */
[----:B-1234-:R-:W1:Y:S08]  /*50e0*/  LDC R16, c[0x0][0x630] ;  /* 0x00018c00ff107b82 */ /* 0x01ee700000000800 */
[----:B------:R-:W2:Y:S01]  /*50f0*/  LDC.64 R18, c[0x0][0x620] ;  /* 0x00018800ff127b82 */ /* 0x000ea20000000a00 */
[----:B0-----:R-:W-:-:S04]  /*5100*/  ISETP.NE.U32.AND P0, PT, R14, RZ, PT ;  /* 0x000000ff0e00720c */ /* 0x001fc80003f05070 */
[----:B------:R-:W-:Y:S02]  /*5110*/  ISETP.NE.AND.EX P0, PT, R15, RZ, PT, P0 ;  /* 0x000000ff0f00720c */ /* 0x000fe40003f05300 */
[----:B------:R-:W-:-:S05]  /*5120*/  I2FP.F32.U32 R6, R20 ;  /* 0x0000001400067245 */ /* 0x000fca0000201000 */
[----:B------:R-:W-:-:S04]  /*5130*/  FMUL R6, R6, UR6 ;  /* 0x0000000606067c20 */ /* 0x000fc80008400000 */
[----:B------:R0:W3:Y:S02]  /*5140*/  F2I.U32.TRUNC.NTZ R21, R6 ;  /* 0x0000000600157305 */ /* 0x0000e4000020f000 */
[----:B-1----:R-:W-:Y:S05]  /*5150*/  @!P0 BRA `(.L_x_100) ;  /* 0x0000000000288947 */ /* 0x002fea0003800000 */
[----:B------:R-:W1:Y:S02]  /*5160*/  LDC R7, c[0x0][0x634] ;  /* 0x00018d00ff077b82 */ /* 0x000e640000000800 */
[----:B-1----:R-:W-:-:S05]  /*5170*/  IADD3 R11, P0, R0, R7, RZ ;  /* 0x00000007000b7210 */ /* 0x002fca0007f1e0ff */
[----:B------:R-:W-:-:S04]  /*5180*/  IMAD.X R17, RZ, RZ, R5, P0 ;  /* 0x000000ffff117224 */ /* 0x000fc800000e0605 */
[----:B0-----:R-:W-:-:S04]  /*5190*/  IMAD.WIDE.U32 R6, R17, R14, RZ ;  /* 0x0000000e11067225 */ /* 0x001fc800078e00ff */
[----:B-----5:R-:W-:-:S04]  /*51a0*/  IMAD.WIDE.U32 R8, P0, R11, R15, R6 ;  /* 0x0000000f0b087225 */ /* 0x020fc80007800006 */
[----:B------:R-:W-:-:S04]  /*51b0*/  IMAD.WIDE.U32 R6, R11, R14, RZ ;  /* 0x0000000e0b067225 */ /* 0x000fc800078e00ff */
[----:B------:R-:W-:Y:S01]  /*51c0*/  IMAD.X R13, RZ, RZ, RZ, P0 ;  /* 0x000000ffff0d7224 */ /* 0x000fe200000e06ff */
[----:B------:R-:W-:Y:S01]  /*51d0*/  IADD3 RZ, P0, R7, R8, RZ ;  /* 0x0000000807ff7210 */ /* 0x000fe20007f1e0ff */
[----:B------:R-:W-:-:S04]  /*51e0*/  IMAD.MOV.U32 R12, RZ, RZ, R9 ;  /* 0x000000ffff0c7224 */ /* 0x000fc800078e0009 */
[----:B------:R-:W-:-:S08]  /*51f0*/  IMAD.WIDE.U32.X R12, R17, R15, R12, P0 ;  /* 0x0000000f110c7225 */ /* 0x000fd000000e040c */
.L_x_100:
[-CC-:B------:R-:W-:Y:S01]  /*5200*/  SHF.R.U64 R69, R12, R16.reuse, R13.reuse ;  /* 0x000000100c457219 */ /* 0x180fe2000000120d */
[----:B------:R-:W1:Y:S01]  /*5210*/  LDC.64 R28, c[0x0][0x640] ;  /* 0x00019000ff1c7b82 */ /* 0x000e620000000a00 */
[----:B0-----:R-:W-:Y:S01]  /*5220*/  SHF.R.U32.HI R6, RZ, R16, R13 ;  /* 0x00000010ff067219 */ /* 0x001fe2000001160d */
[----:B---3--:R-:W-:Y:S01]  /*5230*/  IMAD.MOV R21, RZ, RZ, -R21 ;  /* 0x000000ffff157224 */ /* 0x008fe200078e0a15 */
[----:B------:R-:W-:Y:S01]  /*5240*/  IADD3 R9, P0, RZ, -R69, RZ ;  /* 0x80000045ff097210 */ /* 0x000fe20007f1e0ff */
[----:B------:R-:W-:Y:S01]  /*5250*/  ULDC UR6, c[0x0][0x154] ;  /* 0x0000550000067ab9 */ /* 0x000fe20000000800 */
[----:B------:R-:W-:Y:S02]  /*5260*/  IMAD.MOV.U32 R11, RZ, RZ, 0x1 ;  /* 0x00000001ff0b7424 */ /* 0x000fe400078e00ff */
[----:B------:R-:W-:Y:S01]  /*5270*/  IMAD R21, R23, R21, R20 ;  /* 0x0000001517157224 */ /* 0x000fe200078e0214 */
[----:B------:R-:W0:Y:S01]  /*5280*/  LDC R12, c[0x0][0x618] ;  /* 0x00018600ff0c7b82 */ /* 0x000e220000000800 */
[----:B------:R-:W-:-:S02]  /*5290*/  IMAD.X R7, RZ, RZ, ~R6, P0 ;  /* 0x000000ffff077224 */ /* 0x000fc400000e0e06 */
[----:B------:R-:W-:Y:S02]  /*52a0*/  IMAD.MOV.U32 R6, RZ, RZ, R0 ;  /* 0x000000ffff067224 */ /* 0x000fe400078e0000 */
[-C--:B--2--5:R-:W-:Y:S02]  /*52b0*/  IMAD R8, R7, R18.reuse, RZ ;  /* 0x0000001207087224 */ /* 0x0a4fe400078e02ff */
[----:B------:R-:W-:Y:S01]  /*52c0*/  IMAD.MOV.U32 R7, RZ, RZ, R5 ;  /* 0x000000ffff077224 */ /* 0x000fe200078e0005 */
[----:B------:R-:W2:Y:S01]  /*52d0*/  LDC R24, c[0x0][0x608] ;  /* 0x00018200ff187b82 */ /* 0x000ea20000000800 */
[----:B------:R-:W-:-:S04]  /*52e0*/  IMAD.WIDE.U32 R6, R9, R18, R6 ;  /* 0x0000001209067225 */ /* 0x000fc800078e0006 */
[----:B------:R-:W-:-:S03]  /*52f0*/  IMAD R9, R9, R19, R8 ;  /* 0x0000001309097224 */ /* 0x000fc600078e0208 */
[----:B------:R-:W3:Y:S01]  /*5300*/  LDC R26, c[0x0][0x658] ;  /* 0x00019600ff1a7b82 */ /* 0x000ee20000000800 */
[----:B------:R-:W-:Y:S01]  /*5310*/  I2FP.F32.U32 R8, R22 ;  /* 0x0000001600087245 */ /* 0x000fe20000201000 */
[----:B------:R-:W-:Y:S01]  /*5320*/  IMAD.IADD R7, R7, 0x1, R9 ;  /* 0x0000000107077824 */ /* 0x000fe200078e0209 */
[----:B-1----:R-:W-:Y:S01]  /*5330*/  ISETP.NE.U32.AND P0, PT, R28, RZ, PT ;  /* 0x000000ff1c00720c */ /* 0x002fe20003f05070 */
[----:B------:R-:W-:Y:S02]  /*5340*/  IMAD.MOV.U32 R9, RZ, RZ, -0x1 ;  /* 0xffffffffff097424 */ /* 0x000fe400078e00ff */
[----:B------:R-:W-:Y:S02]  /*5350*/  FMUL R8, R8, UR6 ;  /* 0x0000000608087c20 */ /* 0x000fe40008400000 */
[----:B------:R-:W1:Y:S01]  /*5360*/  LDC R19, c[0x0][0x148] ;  /* 0x00005200ff137b82 */ /* 0x000e620000000800 */
[----:B0-----:R-:W-:Y:S01]  /*5370*/  SHF.R.U64 R16, R6, R12, R7 ;  /* 0x0000000c06107219 */ /* 0x001fe20000001207 */
[----:B------:R0:W4:Y:S01]  /*5380*/  F2I.U32.TRUNC.NTZ R17, R8 ;  /* 0x0000000800117305 */ /* 0x000122000020f000 */
[----:B------:R-:W-:-:S02]  /*5390*/  ISETP.NE.AND.EX P0, PT, R29, RZ, PT, P0 ;  /* 0x000000ff1d00720c */ /* 0x000fc40003f05300 */
[----:B------:R-:W-:-:S03]  /*53a0*/  SHF.R.U32.HI R7, RZ, R12, R7 ;  /* 0x0000000cff077219 */ /* 0x000fc60000011607 */
[----:B------:R-:W0:Y:S01]  /*53b0*/  LDC R20, c[0x0][0x600] ;  /* 0x00018000ff147b82 */ /* 0x000e220000000800 */
[-CC-:B--2---:R-:W-:Y:S02]  /*53c0*/  SHF.R.U64 R14, R16, R24.reuse, R7.reuse ;  /* 0x00000018100e7219 */ /* 0x184fe40000001207 */
[----:B------:R-:W-:-:S05]  /*53d0*/  SHF.R.U32.HI R7, RZ, R24, R7 ;  /* 0x00000018ff077219 */ /* 0x000fca0000011607 */
[----:B------:R-:W2:Y:S01]  /*53e0*/  LDC R25, c[0x0][0x648] ;  /* 0x00019200ff197b82 */ /* 0x000ea20000000800 */
[-CC-:B---3--:R-:W-:Y:S02]  /*53f0*/  SHF.R.U64 R18, R14, R26.reuse, R7.reuse ;  /* 0x0000001a0e127219 */ /* 0x188fe40000001207 */
[-C--:B------:R-:W-:Y:S02]  /*5400*/  SHF.L.U32 R9, R9, R26.reuse, RZ ;  /* 0x0000001a09097219 */ /* 0x080fe400000006ff */
[-C--:B------:R-:W-:Y:S01]  /*5410*/  SHF.R.U32.HI R7, RZ, R26.reuse, R7 ;  /* 0x0000001aff077219 */ /* 0x080fe20000011607 */
[----:B------:R-:W-:Y:S01]  /*5420*/  IMAD.MOV.U32 R6, RZ, RZ, R18 ;  /* 0x000000ffff067224 */ /* 0x000fe200078e0012 */
[----:B------:R-:W-:Y:S01]  /*5430*/  SHF.L.U32 R24, R11, R26, RZ ;  /* 0x0000001a0b187219 */ /* 0x000fe200000006ff */
[----:B------:R-:W3:Y:S01]  /*5440*/  LDC R27, c[0x0][0x638] ;  /* 0x00018e00ff1b7b82 */ /* 0x000ee20000000800 */
[----:B------:R-:W-:-:S07]  /*5450*/  LOP3.LUT R23, RZ, R9, RZ, 0x33, !PT ;  /* 0x00000009ff177212 */ /* 0x000fce00078e33ff */
[----:B------:R-:W0:Y:S01]  /*5460*/  LDC R30, c[0x0][0x610] ;  /* 0x00018400ff1e7b82 */ /* 0x000e220000000800 */
[----:B----4-:R-:W-:Y:S05]  /*5470*/  @!P0 BRA `(.L_x_101) ;  /* 0x0000000000288947 */ /* 0x010fea0003800000 */
[----:B------:R-:W4:Y:S02]  /*5480*/  LDC R11, c[0x0][0x64c] ;  /* 0x00019300ff0b7b82 */ /* 0x000f240000000800 */
[----:B----4-:R-:W-:-:S05]  /*5490*/  IADD3 R11, P0, R18, R11, RZ ;  /* 0x0000000b120b7210 */ /* 0x010fca0007f1e0ff */
[----:B------:R-:W-:-:S04]  /*54a0*/  IMAD.X R15, RZ, RZ, R7, P0 ;  /* 0x000000ffff0f7224 */ /* 0x000fc800000e0607 */
[----:B------:R-:W-:-:S04]  /*54b0*/  IMAD.WIDE.U32 R6, R15, R28, RZ ;  /* 0x0000001c0f067225 */ /* 0x000fc800078e00ff */
[----:B0-----:R-:W-:-:S04]  /*54c0*/  IMAD.WIDE.U32 R8, P0, R11, R29, R6 ;  /* 0x0000001d0b087225 */ /* 0x001fc80007800006 */
[----:B------:R-:W-:-:S04]  /*54d0*/  IMAD.WIDE.U32 R6, R11, R28, RZ ;  /* 0x0000001c0b067225 */ /* 0x000fc800078e00ff */
[----:B------:R-:W-:Y:S01]  /*54e0*/  IMAD.X R13, RZ, RZ, RZ, P0 ;  /* 0x000000ffff0d7224 */ /* 0x000fe200000e06ff */
[----:B------:R-:W-:Y:S01]  /*54f0*/  IADD3 RZ, P0, R7, R8, RZ ;  /* 0x0000000807ff7210 */ /* 0x000fe20007f1e0ff */
[----:B------:R-:W-:-:S04]  /*5500*/  IMAD.MOV.U32 R12, RZ, RZ, R9 ;  /* 0x000000ffff0c7224 */ /* 0x000fc800078e0009 */
[----:B------:R-:W-:-:S08]  /*5510*/  IMAD.WIDE.U32.X R6, R15, R29, R12, P0 ;  /* 0x0000001d0f067225 */ /* 0x000fd000000e040c */
.L_x_101:
[----:B--2---:R-:W-:Y:S01]  /*5520*/  SHF.R.U64 R6, R6, R25, R7 ;  /* 0x0000001906067219 */ /* 0x004fe20000001207 */
[----:B0-----:R-:W-:Y:S01]  /*5530*/  VIADD R11, R20, 0xffffffff ;  /* 0xffffffff140b7836 */ /* 0x001fe20000000000 */
[----:B------:R-:W-:Y:S01]  /*5540*/  LOP3.LUT R9, R14, R23, RZ, 0xc0, !PT ;  /* 0x000000170e097212 */ /* 0x000fe200078ec0ff */
[----:B------:R-:W-:Y:S02]  /*5550*/  IMAD.MOV R17, RZ, RZ, -R17 ;  /* 0x000000ffff117224 */ /* 0x000fe400078e0a11 */
[----:B------:R-:W-:Y:S02]  /*5560*/  IMAD.MOV R7, RZ, RZ, -R6 ;  /* 0x000000ffff077224 */ /* 0x000fe400078e0a06 */
[----:B------:R-:W-:Y:S01]  /*5570*/  IMAD R24, R24, R6, R9 ;  /* 0x0000000618187224 */ /* 0x000fe200078e0209 */
[----:B------:R-:W-:Y:S01]  /*5580*/  LOP3.LUT R9, R16, R11, RZ, 0xc0, !PT ;  /* 0x0000000b10097212 */ /* 0x000fe200078ec0ff */
[----:B-1----:R-:W-:Y:S02]  /*5590*/  @P4 IMAD R21, R19, R17, R22 ;  /* 0x0000001113154224 */ /* 0x002fe400078e0216 */
[----:B---3--:R-:W-:-:S02]  /*55a0*/  IMAD R6, R7, R27, R18 ;  /* 0x0000001b07067224 */ /* 0x008fc400078e0212 */
[----:B------:R-:W-:Y:S02]  /*55b0*/  IMAD R24, R24, R30, R21 ;  /* 0x0000001e18187224 */ /* 0x000fe400078e0215 */
[----:B------:R-:W-:Y:S02]  /*55c0*/  IMAD R9, R6, R20, R9 ;  /* 0x0000001406097224 */ /* 0x000fe400078e0209 */
[----:B------:R-:W-:-:S03]  /*55d0*/  IMAD.MOV.U32 R7, RZ, RZ, 0x1 ;  /* 0x00000001ff077424 */ /* 0x000fc600078e00ff */
[----:B------:R-:W-:Y:S02]  /*55e0*/  SEL R12, R9, R24, !P4 ;  /* 0x00000018090c7207 */ /* 0x000fe40006000000 */
[----:B------:R-:W-:-:S07]  /*55f0*/  SEL R24, R24, R9, !P4 ;  /* 0x0000000918187207 */ /* 0x000fce0006000000 */
.L_x_99:
[----:B------:R-:W-:Y:S01]  /*5600*/  LOP3.LUT P0, RZ, R7, 0xff, RZ, 0xc0, !PT ;  /* 0x000000ff07ff7812 */ /* 0x000fe2000780c0ff */
[----:B-1234-:R-:W-:-:S12]  /*5610*/  IMAD.MOV.U32 R16, RZ, RZ, R24 ;  /* 0x000000ffff107224 */ /* 0x01efd800078e0018 */
[----:B------:R-:W-:Y:S05]  /*5620*/  @P0 BRA `(.L_x_102) ;  /* 0xffffffbc00580947 */ /* 0x000fea000383ffff */
[----:B------:R-:W-:Y:S05]  /*5630*/  EXIT ;  /* 0x000000000000794d */ /* 0x000fea0003800000 */
.L_x_4:
[----:B0-----:R-:W-:Y:S01]  /*5640*/  ULDC.64 UR4, c[0x0][0x650] ;  /* 0x0001940000047ab9 */ /* 0x001fe20000000a00 */
        /* <DEDUP_REMOVED lines=25> */
.L_x_104:
[-CC-:B------:R-:W-:Y:S01]  /*57e0*/  SHF.R.U64 R16, R14, R18.reuse, R15.reuse ;  /* 0x000000120e107219 */ /* 0x180fe2000000120f */
[----:B------:R-:W0:Y:S01]  /*57f0*/  LDC R22, c[0x0][0x618] ;  /* 0x00018600ff167b82 */ /* 0x000e220000000800 */
[----:B------:R-:W-:Y:S01]  /*5800*/  SHF.R.U32.HI R7, RZ, R18, R15 ;  /* 0x00000012ff077219 */ /* 0x000fe2000001160f */
[----:B------:R-:W-:Y:S01]  /*5810*/  ULDC UR4, c[0x0][0x150] ;  /* 0x0000540000047ab9 */ /* 0x000fe20000000800 */
[----:B------:R-:W-:Y:S01]  /*5820*/  IADD3 R9, P0, RZ, -R16, RZ ;  /* 0x80000010ff097210 */ /* 0x000fe20007f1e0ff */
[----:B------:R-:W-:Y:S01]  /*5830*/  IMAD.MOV.U32 R10, RZ, RZ, R0 ;  /* 0x000000ffff0a7224 */ /* 0x000fe200078e0000 */
[----:B------:R-:W-:Y:S01]  /*5840*/  I2FP.F32.U32 R12, R6 ;  /* 0x00000006000c7245 */ /* 0x000fe20000201000 */
[----:B------:R-:W-:Y:S02]  /*5850*/  IMAD.MOV.U32 R11, RZ, RZ, R5 ;  /* 0x000000ffff0b7224 */ /* 0x000fe400078e0005 */
[----:B------:R-:W1:Y:S01]  /*5860*/  LDC.64 R24, c[0x0][0x640] ;  /* 0x00019000ff187b82 */ /* 0x000e620000000a00 */
[----:B------:R-:W-:-:S02]  /*5870*/  IMAD.X R7, RZ, RZ, ~R7, P0 ;  /* 0x000000ffff077224 */ /* 0x000fc400000e0e07 */
[----:B------:R-:W-:Y:S01]  /*5880*/  FMUL R13, R12, UR4 ;  /* 0x000000040c0d7c20 */ /* 0x000fe20008400000 */
[----:B------:R-:W-:Y:S01]  /*5890*/  IMAD.WIDE.U32 R10, R9, R20, R10 ;  /* 0x00000014090a7225 */ /* 0x000fe200078e000a */
[----:B------:R-:W-:-:S03]  /*58a0*/  ULDC UR4, c[0x0][0x154] ;  /* 0x0000550000047ab9 */ /* 0x000fc60000000800 */
[----:B------:R-:W-:Y:S01]  /*58b0*/  IMAD R12, R7, R20, RZ ;  /* 0x00000014070c7224 */ /* 0x000fe200078e02ff */
[----:B------:R-:W2:Y:S01]  /*58c0*/  LDC R15, c[0x0][0x144] ;  /* 0x00005100ff0f7b82 */ /* 0x000ea20000000800 */
[----:B------:R-:W3:Y:S02]  /*58d0*/  F2I.U32.TRUNC.NTZ R13, R13 ;  /* 0x0000000d000d7305 */ /* 0x000ee4000020f000 */
[----:B------:R-:W-:Y:S02]  /*58e0*/  IMAD R7, R9, R21, R12 ;  /* 0x0000001509077224 */ /* 0x000fe400078e020c */
[----:B------:R-:W-:Y:S02]  /*58f0*/  IMAD.MOV.U32 R12, RZ, RZ, 0x1 ;  /* 0x00000001ff0c7424 */ /* 0x000fe400078e00ff */
[----:B------:R-:W-:Y:S01]  /*5900*/  IMAD.IADD R7, R11, 0x1, R7 ;  /* 0x000000010b077824 */ /* 0x000fe200078e0207 */
[----:B------:R-:W4:Y:S04]  /*5910*/  LDC R18, c[0x0][0x608] ;  /* 0x00018200ff127b82 */ /* 0x000f280000000800 */
[----:B0-----:R-:W-:-:S02]  /*5920*/  SHF.R.U64 R14, R10, R22, R7 ;  /* 0x000000160a0e7219 */ /* 0x001fc40000001207 */
[----:B------:R-:W-:Y:S02]  /*5930*/  I2FP.F32.U32 R10, R8 ;  /* 0x00000008000a7245 */ /* 0x000fe40000201000 */
[----:B------:R-:W0:Y:S01]  /*5940*/  LDC R23, c[0x0][0x658] ;  /* 0x00019600ff177b82 */ /* 0x000e220000000800 */
[----:B-1----:R-:W-:Y:S01]  /*5950*/  ISETP.NE.U32.AND P0, PT, R24, RZ, PT ;  /* 0x000000ff1800720c */ /* 0x002fe20003f05070 */
[----:B---3--:R-:W-:Y:S01]  /*5960*/  IMAD.MOV R9, RZ, RZ, -R13 ;  /* 0x000000ffff097224 */ /* 0x008fe200078e0a0d */
[----:B------:R-:W-:Y:S01]  /*5970*/  SHF.R.U32.HI R7, RZ, R22, R7 ;  /* 0x00000016ff077219 */ /* 0x000fe20000011607 */
[----:B------:R-:W-:Y:S01]  /*5980*/  FMUL R10, R10, UR4 ;  /* 0x000000040a0a7c20 */ /* 0x000fe20008400000 */
[----:B------:R-:W-:-:S03]  /*5990*/  ISETP.NE.AND.EX P0, PT, R25, RZ, PT, P0 ;  /* 0x000000ff1900720c */ /* 0x000fc60003f05300 */
[----:B------:R-:W1:Y:S01]  /*59a0*/  LDC R21, c[0x0][0x148] ;  /* 0x00005200ff157b82 */ /* 0x000e620000000800 */
[----:B--2---:R-:W-:Y:S01]  /*59b0*/  IMAD R22, R15, R9, R6 ;  /* 0x000000090f167224 */ /* 0x004fe200078e0206 */
[----:B------:R2:W3:Y:S06]  /*59c0*/  F2I.U32.TRUNC.NTZ R19, R10 ;  /* 0x0000000a00137305 */ /* 0x0004ec000020f000 */
[----:B------:R-:W1:Y:S01]  /*59d0*/  LDC R20, c[0x0][0x600] ;  /* 0x00018000ff147b82 */ /* 0x000e620000000800 */
[-CC-:B----4-:R-:W-:Y:S02]  /*59e0*/  SHF.R.U64 R17, R14, R18.reuse, R7.reuse ;  /* 0x000000120e117219 */ /* 0x190fe40000001207 */
[----:B------:R-:W-:Y:S01]  /*59f0*/  SHF.R.U32.HI R6, RZ, R18, R7 ;  /* 0x00000012ff067219 */ /* 0x000fe20000011607 */
[----:B------:R-:W-:-:S04]  /*5a00*/  IMAD.MOV.U32 R18, RZ, RZ, -0x1 ;  /* 0xffffffffff127424 */ /* 0x000fc800078e00ff */
[----:B------:R-:W4:Y:S01]  /*5a10*/  LDC R26, c[0x0][0x648] ;  /* 0x00019200ff1a7b82 */ /* 0x000f220000000800 */
[-C--:B0-----:R-:W-:Y:S02]  /*5a20*/  SHF.L.U32 R9, R18, R23.reuse, RZ ;  /* 0x0000001712097219 */ /* 0x081fe400000006ff */
[-CC-:B------:R-:W-:Y:S02]  /*5a30*/  SHF.R.U64 R18, R17, R23.reuse, R6.reuse ;  /* 0x0000001711127219 */ /* 0x180fe40000001206 */
[-C--:B------:R-:W-:Y:S02]  /*5a40*/  SHF.R.U32.HI R7, RZ, R23.reuse, R6 ;  /* 0x00000017ff077219 */ /* 0x080fe40000011606 */
[----:B------:R-:W-:Y:S01]  /*5a50*/  SHF.L.U32 R23, R12, R23, RZ ;  /* 0x000000170c177219 */ /* 0x000fe200000006ff */
[----:B------:R-:W0:Y:S01]  /*5a60*/  LDC R27, c[0x0][0x638] ;  /* 0x00018e00ff1b7b82 */ /* 0x000e220000000800 */
[----:B------:R-:W-:Y:S01]  /*5a70*/  LOP3.LUT R28, RZ, R9, RZ, 0x33, !PT ;  /* 0x00000009ff1c7212 */ /* 0x000fe200078e33ff */
[----:B------:R-:W-:-:S06]  /*5a80*/  IMAD.MOV.U32 R6, RZ, RZ, R18 ;  /* 0x000000ffff067224 */ /* 0x000fcc00078e0012 */
[----:B------:R-:W0:Y:S01]  /*5a90*/  LDC R29, c[0x0][0x610] ;  /* 0x00018400ff1d7b82 */ /* 0x000e220000000800 */
[----:B--23--:R-:W-:Y:S05]  /*5aa0*/  @!P0 BRA `(.L_x_105) ;  /* 0x0000000000288947 */ /* 0x00cfea0003800000 */
[----:B------:R-:W2:Y:S02]  /*5ab0*/  LDC R9, c[0x0][0x64c] ;  /* 0x00019300ff097b82 */ /* 0x000ea40000000800 */
[----:B--2---:R-:W-:-:S05]  /*5ac0*/  IADD3 R9, P0, R18, R9, RZ ;  /* 0x0000000912097210 */ /* 0x004fca0007f1e0ff */
        /* <DEDUP_REMOVED lines=8> */
.L_x_105:
[----:B----4-:R-:W-:Y:S01]  /*5b50*/  SHF.R.U64 R7, R6, R26, R7 ;  /* 0x0000001a06077219 */ /* 0x010fe20000001207 */
[----:B-1----:R-:W-:Y:S01]  /*5b60*/  VIADD R11, R20, 0xffffffff ;  /* 0xffffffff140b7836 */ /* 0x002fe20000000000 */
[----:B------:R-:W-:Y:S01]  /*5b70*/  LOP3.LUT R6, R17, R28, RZ, 0xc0, !PT ;  /* 0x0000001c11067212 */ /* 0x000fe200078ec0ff */
[----:B------:R-:W-:Y:S02]  /*5b80*/  IMAD.MOV R19, RZ, RZ, -R19 ;  /* 0x000000ffff137224 */ /* 0x000fe400078e0a13 */
[----:B------:R-:W-:Y:S01]  /*5b90*/  IMAD.MOV R9, RZ, RZ, -R7 ;  /* 0x000000ffff097224 */ /* 0x000fe200078e0a07 */
[----:B------:R-:W-:Y:S01]  /*5ba0*/  LOP3.LUT R11, R14, R11, RZ, 0xc0, !PT ;  /* 0x0000000b0e0b7212 */ /* 0x000fe200078ec0ff */
[----:B------:R-:W-:Y:S02]  /*5bb0*/  @P4 IMAD R22, R21, R19, R8 ;  /* 0x0000001315164224 */ /* 0x000fe400078e0208 */
[----:B------:R-:W-:Y:S02]  /*5bc0*/  IMAD R7, R23, R7, R6 ;  /* 0x0000000717077224 */ /* 0x000fe400078e0206 */
[----:B0-----:R-:W-:-:S02]  /*5bd0*/  IMAD R6, R9, R27, R18 ;  /* 0x0000001b09067224 */ /* 0x001fc400078e0212 */
[----:B------:R-:W-:Y:S02]  /*5be0*/  IMAD R14, R7, R29, R22 ;  /* 0x0000001d070e7224 */ /* 0x000fe400078e0216 */
[----:B------:R-:W-:Y:S02]  /*5bf0*/  IMAD R7, R6, R20, R11 ;  /* 0x0000001406077224 */ /* 0x000fe400078e020b */
[----:B------:R-:W-:Y:S02]  /*5c00*/  IMAD.MOV.U32 R10, RZ, RZ, 0x1 ;  /* 0x00000001ff0a7424 */ /* 0x000fe400078e00ff */
[----:B------:R-:W-:Y:S01]  /*5c10*/  IMAD.MOV.U32 R9, RZ, RZ, R16 ;  /* 0x000000ffff097224 */ /* 0x000fe200078e0010 */
[----:B------:R-:W-:Y:S02]  /*5c20*/  SEL R17, R7, R14, !P4 ;  /* 0x0000000e07117207 */ /* 0x000fe40006000000 */
[----:B------:R-:W-:-:S07]  /*5c30*/  SEL R14, R14, R7, !P4 ;  /* 0x000000070e0e7207 */ /* 0x000fce0006000000 */
.L_x_103:
[----:B------:R-:W-:-:S08]  /*5c40*/  NOP ;  /* 0x0000000000007918 */ /* 0x000fd00000000000 */
[----:B------:R-:W0:-:S00]  /*5c50*/  USETMAXREG.DEALLOC.CTAPOOL 0x28 ;  /* 0x00000028000079c8 */ /* 0x000e0000080e0500 */
[----:B0-----:R-:W-:-:S13]  /*5c60*/  ISETP.NE.AND P0, PT, R3, RZ, PT ;  /* 0x000000ff0300720c */ /* 0x001fda0003f05270 */
[----:B------:R-:W-:Y:S05]  /*5c70*/  @P0 EXIT ;  /* 0x000000000000094d */ /* 0x000fea0003800000 */
[----:B------:R-:W-:Y:S01]  /*5c80*/  LOP3.LUT P0, RZ, R10, 0xff, RZ, 0xc0, !PT ;  /* 0x000000ff0aff7812 */ /* 0x000fe2000780c0ff */
[----:B------:R-:W-:Y:S02]  /*5c90*/  IMAD.MOV.U32 R10, RZ, RZ, 0x1 ;  /* 0x00000001ff0a7424 */ /* 0x000fe400078e00ff */
[----:B------:R-:W-:-:S10]  /*5ca0*/  IMAD.MOV.U32 R13, RZ, RZ, RZ ;  /* 0x000000ffff0d7224 */ /* 0x000fd400078e00ff */
[----:B------:R-:W-:Y:S05]  /*5cb0*/  @!P0 BRA `(.L_x_106) ;  /* 0x0000000c00408947 */ /* 0x000fea0003800000 */
[----:B------:R-:W0:Y:S01]  /*5cc0*/  LDC R3, c[0x0][0x28c] ;  /* 0x0000a300ff037b82 */ /* 0x000e220000000800 */
[----:B------:R-:W-:Y:S01]  /*5cd0*/  ULDC UR5, c[0x0][0x600] ;  /* 0x0001800000057ab9 */ /* 0x000fe20000000800 */
[----:B------:R-:W-:Y:S01]  /*5ce0*/  ULDC UR4, c[0x0][0xc] ;  /* 0x0000030000047ab9 */ /* 0x000fe20000000800 */
[----:B------:R-:W-:Y:S01]  /*5cf0*/  UIADD3 UR16, UR5, -0x1, URZ ;  /* 0xffffffff05107890 */ /* 0x000fe2000fffe03f */
[C---:B------:R-:W-:Y:S01]  /*5d00*/  LOP3.LUT P2, RZ, R2.reuse, 0x7f, RZ, 0xc0, !PT ;  /* 0x0000007f02ff7812 */ /* 0x040fe2000784c0ff */
[----:B------:R-:W-:Y:S01]  /*5d10*/  ULDC UR6, c[0x0][0x658] ;  /* 0x0001960000067ab9 */ /* 0x000fe20000000800 */
[----:B------:R-:W-:Y:S01]  /*5d20*/  ULDC UR5, c[0x0][0x10] ;  /* 0x0000040000057ab9 */ /* 0x000fe20000000800 */
[----:B------:R-:W-:Y:S01]  /*5d30*/  UMOV UR7, 0xffffffff ;  /* 0xffffffff00077882 */ /* 0x000fe20000000000 */
[----:B------:R-:W-:Y:S01]  /*5d40*/  UMOV UR8, 0x1 ;  /* 0x0000000100087882 */ /* 0x000fe20000000000 */
[----:B------:R-:W-:Y:S01]  /*5d50*/  UIMAD.WIDE.U32 UR4, UR4, UR5, URZ ;  /* 0x00000005040472a5 */ /* 0x000fe2000f8e003f */
[----:B------:R-:W-:Y:S01]  /*5d60*/  LOP3.LUT P0, RZ, R2, 0x1f, RZ, 0xc0, !PT ;  /* 0x0000001f02ff7812 */ /* 0x000fe2000780c0ff */
[----:B------:R-:W-:Y:S01]  /*5d70*/  USHF.L.U32 UR7, UR7, UR6, URZ ;  /* 0x0000000607077299 */ /* 0x000fe2000800063f */
[----:B------:R-:W-:Y:S01]  /*5d80*/  BSSY B0, `(.L_x_106) ;  /* 0x00000c3000007945 */ /* 0x000fe20003800000 */
[----:B------:R-:W-:Y:S01]  /*5d90*/  USHF.L.U32 UR18, UR8, UR6, URZ ;  /* 0x0000000608127299 */ /* 0x000fe2000800063f */
[----:B------:R-:W-:Y:S01]  /*5da0*/  IMAD.MOV.U32 R15, RZ, RZ, 0x1 ;  /* 0x00000001ff0f7424 */ /* 0x000fe200078e00ff */
[----:B------:R-:W-:Y:S01]  /*5db0*/  LOP3.LUT R16, R4, 0x2, RZ, 0xfc, !PT ;  /* 0x0000000204107812 */ /* 0x000fe200078efcff */
[----:B------:R-:W-:Y:S01]  /*5dc0*/  ULDC UR6, c[0x0][0x14] ;  /* 0x0000050000067ab9 */ /* 0x000fe20000000800 */
[----:B------:R-:W-:Y:S01]  /*5dd0*/  PLOP3.LUT P0, PT, P0, P2, PT, 0x8a, 0x0 ;  /* 0x000000000000781c */ /* 0x000fe20000705172 */
[----:B------:R-:W-:Y:S01]  /*5de0*/  UIMAD.WIDE.U32 UR20, UR4, UR6, URZ ;  /* 0x00000006041472a5 */ /* 0x000fe2000f8e003f */
[----:B------:R-:W-:Y:S01]  /*5df0*/  IMAD.MOV.U32 R10, RZ, RZ, 0x1 ;  /* 0x00000001ff0a7424 */ /* 0x000fe200078e00ff */
[----:B------:R-:W-:Y:S01]  /*5e00*/  UIMAD UR13, UR5, UR6, URZ ;  /* 0x00000006050d72a4 */ /* 0x000fe2000f8e023f */
[----:B------:R-:W-:Y:S01]  /*5e10*/  IMAD.MOV.U32 R13, RZ, RZ, RZ ;  /* 0x000000ffff0d7224 */ /* 0x000fe200078e00ff */
[----:B------:R-:W-:Y:S01]  /*5e20*/  ULOP3.LUT UR17, URZ, UR7, URZ, 0x33, !UPT ;  /* 0x000000073f117292 */ /* 0x000fe2000f8e333f */
[----:B0-----:R-:W-:Y:S01]  /*5e30*/  VIADD R3, R3, 0x1f ;  /* 0x0000001f03037836 */ /* 0x001fe20000000000 */
[----:B------:R-:W-:Y:S01]  /*5e40*/  UIADD3 UR13, UR21, UR13, URZ ;  /* 0x0000000d150d7290 */ /* 0x000fe2000fffe03f */
[----:B------:R-:W-:-:S03]  /*5e50*/  ULDC.64 UR22, c[0x0][0x198] ;  /* 0x0000660000167ab9 */ /* 0x000fc60000000a00 */
[----:B------:R-:W-:-:S04]  /*5e60*/  SHF.R.S32.HI R6, RZ, 0x1f, R3 ;  /* 0x0000001fff067819 */ /* 0x000fc80000011403 */
[----:B------:R-:W-:-:S04]  /*5e70*/  LEA.HI R6, R6, R3, RZ, 0x5 ;  /* 0x0000000306067211 */ /* 0x000fc800078f28ff */
[----:B------:R-:W-:-:S05]  /*5e80*/  SHF.R.S32.HI R12, RZ, 0x5, R6 ;  /* 0x00000005ff0c7819 */ /* 0x000fca0000011406 */
[----:B------:R-:W-:-:S07]  /*5e90*/  VIADD R11, R12, 0x1 ;  /* 0x000000010c0b7836 */ /* 0x000fce0000000000 */
.L_x_118:
[----:B------:R-:W-:-:S03]  /*5ea0*/  UMOV UR4, 0xffffffff ;  /* 0xffffffff00047882 */ /* 0x000fc60000000000 */
[----:B------:R-:W-:Y:S05]  /*5eb0*/  BRA.DIV UR4, `(.L_x_107) ;  /* 0x0000002204547947 */ /* 0x000fea000b800000 */
[----:B------:R-:W-:-:S13]  /*5ec0*/  ELECT P1, URZ, PT ;  /* 0x00000000003f782f */ /* 0x000fda0003820000 */
.L_x_162:
[----:B------:R-:W0:Y:S01]  /*5ed0*/  LDC R2, c[0x0][0x28c] ;  /* 0x0000a300ff027b82 */ /* 0x000e220000000800 */
[----:B------:R-:W-:Y:S01]  /*5ee0*/  BSSY B1, `(.L_x_108) ;  /* 0x0000037000017945 */ /* 0x000fe20003800000 */
[----:B0-----:R-:W-:-:S13]  /*5ef0*/  ISETP.LT.OR P1, PT, R2, 0x1, !P1 ;  /* 0x000000010200780c */ /* 0x001fda0004f21670 */
[----:B------:R-:W-:Y:S05]  /*5f00*/  @P1 BRA `(.L_x_109) ;  /* 0x0000000000d01947 */ /* 0x000fea0003800000 */
[----:B------:R-:W-:Y:S02]  /*5f10*/  IMAD.SHL.U32 R17, R17, 0x40, RZ ;  /* 0x0000004011117824 */ /* 0x000fe400078e00ff */
[----:B------:R-:W-:Y:S02]  /*5f20*/  IMAD.SHL.U32 R14, R14, 0x80, RZ ;  /* 0x000000800e0e7824 */ /* 0x000fe400078e00ff */
[----:B------:R-:W-:Y:S02]  /*5f30*/  IMAD.MOV.U32 R20, RZ, RZ, RZ ;  /* 0x000000ffff147224 */ /* 0x000fe400078e00ff */
[----:B------:R-:W-:Y:S02]  /*5f40*/  IMAD.MOV.U32 R2, RZ, RZ, R11 ;  /* 0x000000ffff027224 */ /* 0x000fe400078e000b */
[----:B------:R-:W-:Y:S02]  /*5f50*/  IMAD.MOV.U32 R3, RZ, RZ, R10 ;  /* 0x000000ffff037224 */ /* 0x000fe400078e000a */
[----:B------:R-:W-:-:S07]  /*5f60*/  IMAD.MOV.U32 R6, RZ, RZ, R13 ;  /* 0x000000ffff067224 */ /* 0x000fce00078e000d */
.L_x_113:
[----:B------:R-:W0:Y:S01]  /*5f70*/  S2R R8, SR_CgaCtaId ;  /* 0x0000000000087919 */ /* 0x000e220000008800 */
[----:B------:R-:W-:-:S04]  /*5f80*/  MOV R7, 0x400 ;  /* 0x0000040000077802 */ /* 0x000fc80000000f00 */
[----:B0-----:R-:W-:Y:S02]  /*5f90*/  LEA R19, R8, R7, 0x18 ;  /* 0x0000000708137211 */ /* 0x001fe400078ec0ff */
[----:B------:R-:W-:Y:S01]  /*5fa0*/  SHF.L.U32 R7, R3, 0x1f, RZ ;  /* 0x0000001f03077819 */ /* 0x000fe200000006ff */
[----:B------:R-:W0:Y:S02]  /*5fb0*/  @!P2 LDC R8, c[0x0][0x500] ;  /* 0x00014000ff08ab82 */ /* 0x000e240000000800 */
[----:B------:R-:W-:-:S04]  /*5fc0*/  IMAD R18, R6, 0x8, R19 ;  /* 0x0000000806127824 */ /* 0x000fc800078e0213 */
[----:B------:R-:W1:Y:S02]  /*5fd0*/  SYNCS.PHASECHK.TRANS64.TRYWAIT P1, [R18+URZ+0x128], R7 ;  /* 0x00012807120075a7 */ /* 0x000e64000802017f */
[----:B-1----:R-:W-:Y:S05]  /*5fe0*/  @!P1 BRA `(.L_x_110) ;  /* 0x0000002000289947 */ /* 0x002fea0003800000 */
.L_x_163:
[----:B-1----:R-:W-:Y:S01]  /*5ff0*/  PRMT R7, R16, 0x9910, RZ ;  /* 0x0000991010077816 */ /* 0x002fe200000000ff */
[----:B0-----:R0:W-:Y:S03]  /*6000*/  @!P2 SYNCS.ARRIVE.TRANS64 RZ, [R18+URZ], R8 ;  /* 0x0000000812ffa9a7 */ /* 0x0011e6000800003f */
[----:B------:R-:W-:-:S13]  /*6010*/  ISETP.NE.AND P1, PT, R7, 0x2, PT ;  /* 0x000000020700780c */ /* 0x000fda0003f25270 */
[----:B0-----:R-:W-:Y:S05]  /*6020*/  @P1 BRA `(.L_x_111) ;  /* 0x0000000000041947 */ /* 0x001fea0003800000 */
[----:B------:R-:W-:Y:S01]  /*6030*/  BPT.TRAP 0x1 ;  /* 0x000000040000795c */ /* 0x000fe20000300000 */
.L_x_111:
[----:B------:R-:W-:Y:S05]  /*6040*/  @P0 BRA `(.L_x_112) ;  /* 0x0000000000040947 */ /* 0x000fea0003800000 */
[----:B------:R-:W-:Y:S01]  /*6050*/  BPT.TRAP 0x1 ;  /* 0x000000040000795c */ /* 0x000fe20000300000 */
.L_x_112:
[--C-:B------:R-:W-:Y:S01]  /*6060*/  IMAD R7, R6, 0x1000, R19.reuse ;  /* 0x0000100006077824 */ /* 0x100fe200078e0213 */
[----:B------:R-:W-:Y:S01]  /*6070*/  R2UR UR9, R18 ;  /* 0x00000000120972ca */ /* 0x000fe200000e0000 */
[----:B------:R-:W-:Y:S01]  /*6080*/  IMAD R19, R6, 0x800, R19 ;  /* 0x0000080006137824 */ /* 0x000fe200078e0213 */
[----:B------:R-:W-:Y:S01]  /*6090*/  UIADD3 UR4, UP0, UR22, 0xf0, URZ ;  /* 0x000000f016047890 */ /* 0x000fe2000ff1e03f */
[----:B------:R-:W-:Y:S01]  /*60a0*/  VIADD R2, R2, 0xffffffff ;  /* 0xffffffff02027836 */ /* 0x000fe20000000000 */
[----:B------:R-:W-:Y:S01]  /*60b0*/  R2UR UR5, R7 ;  /* 0x00000000070572ca */ /* 0x000fe200000e0000 */
[----:B------:R-:W-:Y:S01]  /*60c0*/  UIADD3 UR24, UP1, UR22, 0x1f0, URZ ;  /* 0x000001f016187890 */ /* 0x000fe2000ff3e03f */
[----:B------:R-:W-:Y:S01]  /*60d0*/  R2UR UR8, R19 ;  /* 0x00000000130872ca */ /* 0x000fe200000e0000 */
[----:B------:R-:W-:Y:S01]  /*60e0*/  VIADD R6, R6, 0x1 ;  /* 0x0000000106067836 */ /* 0x000fe20000000000 */
[----:B------:R-:W-:Y:S01]  /*60f0*/  R2UR UR11, R14 ;  /* 0x000000000e0b72ca */ /* 0x000fe200000e0000 */
[----:B------:R-:W-:Y:S01]  /*6100*/  UIADD3.X UR25, URZ, UR23, URZ, UP1, !UPT ;  /* 0x000000173f197290 */ /* 0x000fe20008ffe43f */
[C---:B------:R-:W-:Y:S01]  /*6110*/  R2UR UR10, R20.reuse ;  /* 0x00000000140a72ca */ /* 0x040fe200000e0000 */
[----:B------:R-:W-:Y:S01]  /*6120*/  UMOV UR6, 0x0 ;  /* 0x0000000000067882 */ /* 0x000fe20000000000 */
[----:B------:R-:W-:Y:S01]  /*6130*/  R2UR UR12, R9 ;  /* 0x00000000090c72ca */ /* 0x000fe200000e0000 */
[----:B------:R-:W-:Y:S01]  /*6140*/  UMOV UR7, 0x10000000 ;  /* 0x1000000000077882 */ /* 0x000fe20000000000 */
[----:B------:R-:W-:Y:S01]  /*6150*/  R2UR UR19, R17 ;  /* 0x00000000111372ca */ /* 0x000fe200000e0000 */
[----:B------:R-:W-:Y:S01]  /*6160*/  VIADD R20, R20, 0x20 ;  /* 0x0000002014147836 */ /* 0x000fe20000000000 */
[----:B------:R-:W-:Y:S01]  /*6170*/  ISETP.GT.AND P3, PT, R2, 0x1, PT ;  /* 0x000000010200780c */ /* 0x000fe20003f64270 */
[----:B------:R-:W-:Y:S01]  /*6180*/  UIADD3 UR14, UR5, 0x300, URZ ;  /* 0x00000300050e7890 */ /* 0x000fe2000fffe03f */
[----:B------:R-:W-:Y:S01]  /*6190*/  ISETP.NE.AND P1, PT, R6, 0x25, PT ;  /* 0x000000250600780c */ /* 0x000fe20003f25270 */
[----:B------:R-:W-:-:S02]  /*61a0*/  UIADD3.X UR5, URZ, UR23, URZ, UP0, !UPT ;  /* 0x000000173f057290 */ /* 0x000fc400087fe43f */
[----:B------:R-:W-:Y:S01]  /*61b0*/  UIADD3 UR15, UR8, 0x25300, URZ ;  /* 0x00025300080f7890 */ /* 0x000fe2000fffe03f */
[----:B------:R-:W-:Y:S02]  /*61c0*/  SEL R8, RZ, 0x1, P1 ;  /* 0x00000001ff087807 */ /* 0x000fe40000800000 */
[----:B------:R-:W-:Y:S01]  /*61d0*/  UMOV UR8, UR14 ;  /* 0x0000000e00087c82 */ /* 0x000fe20008000000 */
[----:B------:R-:W-:Y:S02]  /*61e0*/  SEL R6, R6, RZ, P1 ;  /* 0x000000ff06067207 */ /* 0x000fe40000800000 */
[----:B------:R-:W-:Y:S01]  /*61f0*/  LOP3.LUT R3, R3, R8, RZ, 0x3c, !PT ;  /* 0x0000000803037212 */ /* 0x000fe200078e3cff */
[----:B------:R0:W-:Y:S02]  /*6200*/  UTMALDG.3D [UR8], [UR4], desc[UR6] ;  /* 0x00000608040075b4 */ /* 0x0001e40008011000 */
[----:B0-----:R-:W-:Y:S01]  /*6210*/  UMOV UR8, UR15 ;  /* 0x0000000f00087c82 */ /* 0x001fe20008000000 */
[----:B------:R-:W-:-:S02]  /*6220*/  UMOV UR11, UR19 ;  /* 0x00000013000b7c82 */ /* 0x000fc40008000000 */
[----:B------:R0:W-:Y:S02]  /*6230*/  UTMALDG.3D [UR8], [UR24], desc[UR6] ;  /* 0x00000608180075b4 */ /* 0x0001e40008011000 */
[----:B0-----:R-:W-:Y:S05]  /*6240*/  @P3 BRA `(.L_x_113) ;  /* 0xfffffffc00483947 */ /* 0x001fea000383ffff */
.L_x_109:
[----:B------:R-:W-:Y:S05]  /*6250*/  BSYNC B1 ;  /* 0x0000000000017941 */ /* 0x000fea0003800000 */
.L_x_108:
[----:B------:R-:W-:Y:S01]  /*6260*/  LOP3.LUT P5, RZ, R15, 0xff, RZ, 0xc0, !PT ;  /* 0x000000ff0fff7812 */ /* 0x000fe200078ac0ff */
[C---:B------:R-:W-:Y:S01]  /*6270*/  IMAD.IADD R6, R12.reuse, 0x1, R13 ;  /* 0x000000010c067824 */ /* 0x040fe200078e020d */
[----:B------:R-:W-:Y:S01]  /*6280*/  ULDC.64 UR4, c[0x0][0x650] ;  /* 0x0001940000047ab9 */ /* 0x000fe20000000a00 */
[----:B------:R-:W-:Y:S01]  /*6290*/  ISETP.GE.U32.AND P3, PT, R12, 0x25, PT ;  /* 0x000000250c00780c */ /* 0x000fe20003f66070 */
[----:B------:R-:W-:Y:S01]  /*62a0*/  BSSY B1, `(.L_x_114) ;  /* 0x000006e000017945 */ /* 0x000fe20003800000 */
[C---:B------:R-:W-:Y:S01]  /*62b0*/  IMAD.WIDE.U32 R2, R6.reuse, -0x45306eb3, RZ ;  /* 0xbacf914d06027825 */ /* 0x040fe200078e00ff */
[C---:B------:R-:W-:Y:S02]  /*62c0*/  ISETP.GT.U32.AND P1, PT, R6.reuse, 0x24, PT ;  /* 0x000000240600780c */ /* 0x040fe40003f24070 */
[----:B------:R-:W-:Y:S01]  /*62d0*/  PRMT R15, RZ, 0x7610, R15 ;  /* 0x00007610ff0f7816 */ /* 0x000fe2000000000f */
[----:B------:R-:W-:Y:S01]  /*62e0*/  IMAD.IADD R2, R6, 0x1, -R3 ;  /* 0x0000000106027824 */ /* 0x000fe200078e0a03 */
[----:B------:R-:W-:Y:S01]  /*62f0*/  ISETP.LT.U32.AND P1, PT, R12, 0x25, P1 ;  /* 0x000000250c00780c */ /* 0x000fe20000f21070 */
[----:B------:R-:W-:-:S02]  /*6300*/  IMAD.MOV.U32 R14, RZ, RZ, -0x1 ;  /* 0xffffffffff0e7424 */ /* 0x000fc400078e00ff */
[----:B------:R-:W0:Y:S01]  /*6310*/  @P5 S2R R8, SR_CgaCtaId ;  /* 0x0000000000085919 */ /* 0x000e220000008800 */
[----:B------:R-:W-:Y:S01]  /*6320*/  @P5 MOV R7, 0x400 ;  /* 0x0000040000075802 */ /* 0x000fe20000000f00 */
[----:B------:R-:W-:Y:S01]  /*6330*/  IMAD.MOV.U32 R17, RZ, RZ, -0x1 ;  /* 0xffffffffff117424 */ /* 0x000fe200078e00ff */
[----:B------:R-:W-:Y:S01]  /*6340*/  LEA.HI R2, R2, R3, RZ, 0x1f ;  /* 0x0000000302027211 */ /* 0x000fe200078ff8ff */
[----:B------:R-:W-:-:S03]  /*6350*/  IMAD.MOV.U32 R9, RZ, RZ, -0x1 ;  /* 0xffffffffff097424 */ /* 0x000fc600078e00ff */
[--C-:B------:R-:W-:Y:S02]  /*6360*/  SHF.R.U32.HI R13, RZ, 0x5, R2.reuse ;  /* 0x00000005ff0d7819 */ /* 0x100fe40000011602 */
[----:B------:R-:W-:Y:S02]  /*6370*/  PRMT R2, RZ, 0x7610, R2 ;  /* 0x00007610ff027816 */ /* 0x000fe40000000002 */
[----:B0-----:R-:W-:Y:S02]  /*6380*/  @P5 LEA R8, R8, R7, 0x18 ;  /* 0x0000000708085211 */ /* 0x001fe400078ec0ff */
[----:B------:R-:W-:Y:S02]  /*6390*/  SEL R7, RZ, 0x1, !P1 ;  /* 0x00000001ff077807 */ /* 0x000fe40004800000 */
[----:B------:R-:W-:Y:S01]  /*63a0*/  IADD3 R0, P1, R0, UR20, RZ ;  /* 0x0000001400007c10 */ /* 0x000fe2000ff3e0ff */
[----:B------:R0:W-:Y:S01]  /*63b0*/  @P5 SYNCS.ARRIVE.TRANS64.A1T0 RZ, [R8+URZ+0x268], RZ ;  /* 0x000268ff08ff59a7 */ /* 0x0001e2000810003f */
[----:B------:R-:W-:-:S02]  /*63c0*/  LOP3.LUT R10, R10, R7, RZ, 0x3c, !PT ;  /* 0x000000070a0a7212 */ /* 0x000fc400078e3cff */
[----:B------:R-:W-:Y:S02]  /*63d0*/  IADD3.X R5, R5, UR13, RZ, P1, !PT ;  /* 0x0000000d05057c10 */ /* 0x000fe40008ffe4ff */
[----:B------:R-:W-:Y:S02]  /*63e0*/  ISETP.GE.U32.AND P1, PT, R0, UR4, PT ;  /* 0x0000000400007c0c */ /* 0x000fe4000bf26070 */
[----:B------:R-:W-:Y:S01]  /*63f0*/  @P3 LOP3.LUT R10, R10, 0x1, R13, 0x78, !PT ;  /* 0x000000010a0a3812 */ /* 0x000fe200078e780d */
[----:B------:R-:W-:Y:S01]  /*6400*/  IMAD R13, R13, -0x25, R6 ;  /* 0xffffffdb0d0d7824 */ /* 0x000fe200078e0206 */
[----:B------:R-:W-:-:S13]  /*6410*/  ISETP.GE.U32.AND.EX P1, PT, R5, UR5, PT, P1 ;  /* 0x0000000505007c0c */ /* 0x000fda000bf26110 */
[----:B0-----:R-:W-:Y:S05]  /*6420*/  @P1 BRA `(.L_x_115) ;  /* 0x0000000400541947 */ /* 0x001fea0003800000 */
[----:B------:R-:W-:Y:S01]  /*6430*/  ULDC.64 UR4, c[0x0][0x628] ;  /* 0x00018a0000047ab9 */ /* 0x000fe20000000a00 */
[----:B------:R-:W0:Y:S01]  /*6440*/  S2R R17, SR_CTAID.X ;  /* 0x0000000000117919 */ /* 0x000e220000002500 */
[----:B------:R-:W-:Y:S01]  /*6450*/  ISETP.NE.U32.AND P1, PT, RZ, UR4, PT ;  /* 0x00000004ff007c0c */ /* 0x000fe2000bf25070 */
[----:B------:R-:W-:Y:S01]  /*6460*/  ULDC UR7, c[0x0][0x630] ;  /* 0x00018c0000077ab9 */ /* 0x000fe20000000800 */
[----:B------:R-:W-:Y:S01]  /*6470*/  IMAD.MOV.U32 R2, RZ, RZ, R0 ;  /* 0x000000ffff027224 */ /* 0x000fe200078e0000 */
[----:B------:R-:W1:Y:S01]  /*6480*/  S2R R14, SR_CTAID.Y ;  /* 0x00000000000e7919 */ /* 0x000e620000002600 */
[----:B------:R-:W-:Y:S01]  /*6490*/  ISETP.NE.AND.EX P1, PT, RZ, UR5, PT, P1 ;  /* 0x00000005ff007c0c */ /* 0x000fe2000bf25310 */
[----:B------:R-:W-:-:S12]  /*64a0*/  IMAD.MOV.U32 R3, RZ, RZ, R5 ;  /* 0x000000ffff037224 */ /* 0x000fd800078e0005 */
[----:B------:R-:W-:Y:S05]  /*64b0*/  @!P1 BRA `(.L_x_116) ;  /* 0x0000000000289947 */ /* 0x000fea0003800000 */
[----:B------:R-:W-:Y:S02]  /*64c0*/  ULDC UR6, c[0x0][0x634] ;  /* 0x00018d0000067ab9 */ /* 0x000fe40000000800 */
[----:B------:R-:W-:-:S05]  /*64d0*/  IADD3 R9, P1, R0, UR6, RZ ;  /* 0x0000000600097c10 */ /* 0x000fca000ff3e0ff */
[----:B------:R-:W-:-:S04]  /*64e0*/  IMAD.X R19, RZ, RZ, R5, P1 ;  /* 0x000000ffff137224 */ /* 0x000fc800008e0605 */
[----:B------:R-:W-:-:S04]  /*64f0*/  IMAD.WIDE.U32 R6, R19, UR4, RZ ;  /* 0x0000000413067c25 */ /* 0x000fc8000f8e00ff */
[----:B------:R-:W-:-:S04]  /*6500*/  IMAD.WIDE.U32 R6, P1, R9, UR5, R6 ;  /* 0x0000000509067c25 */ /* 0x000fc8000f820006 */
[----:B------:R-:W-:-:S04]  /*6510*/  IMAD.WIDE.U32 R8, R9, UR4, RZ ;  /* 0x0000000409087c25 */ /* 0x000fc8000f8e00ff */
[----:B------:R-:W-:Y:S01]  /*6520*/  IMAD.X R3, RZ, RZ, RZ, P1 ;  /* 0x000000ffff037224 */ /* 0x000fe200008e06ff */
[----:B------:R-:W-:Y:S01]  /*6530*/  IADD3 RZ, P1, R9, R6, RZ ;  /* 0x0000000609ff7210 */ /* 0x000fe20007f3e0ff */
[----:B------:R-:W-:-:S04]  /*6540*/  IMAD.MOV.U32 R2, RZ, RZ, R7 ;  /* 0x000000ffff027224 */ /* 0x000fc800078e0007 */
[----:B------:R-:W-:-:S08]  /*6550*/  IMAD.WIDE.U32.X R2, R19, UR5, R2, P1 ;  /* 0x0000000513027c25 */ /* 0x000fd000088e0402 */
.L_x_116:
[--C-:B------:R-:W-:Y:S01]  /*6560*/  SHF.R.U64 R8, R2, UR7, R3.reuse ;  /* 0x0000000702087c19 */ /* 0x100fe20008001203 */
[----:B------:R-:W-:Y:S01]  /*6570*/  ULDC.64 UR4, c[0x0][0x620] ;  /* 0x0001880000047ab9 */ /* 0x000fe20000000a00 */
[----:B------:R-:W-:Y:S01]  /*6580*/  SHF.R.U32.HI R2, RZ, UR7, R3 ;  /* 0x00000007ff027c19 */ /* 0x000fe20008011603 */
[----:B------:R-:W-:Y:S01]  /*6590*/  IMAD.MOV.U32 R3, RZ, RZ, R5 ;  /* 0x000000ffff037224 */ /* 0x000fe200078e0005 */
[----:B------:R-:W-:Y:S01]  /*65a0*/  IADD3 R7, P1, RZ, -R8, RZ ;  /* 0x80000008ff077210 */ /* 0x000fe20007f3e0ff */
[----:B------:R-:W2:Y:S01]  /*65b0*/  LDC R22, c[0x0][0x144] ;  /* 0x00005100ff167b82 */ /* 0x000ea20000000800 */
[----:B0-----:R-:W-:Y:S01]  /*65c0*/  I2FP.F32.U32 R9, R17 ;  /* 0x0000001100097245 */ /* 0x001fe20000201000 */
[----:B------:R-:W-:Y:S01]  /*65d0*/  ULDC.64 UR8, c[0x0][0x640] ;  /* 0x0001900000087ab9 */ /* 0x000fe20000000a00 */
[----:B------:R-:W-:Y:S01]  /*65e0*/  ULDC UR6, c[0x0][0x608] ;  /* 0x0001820000067ab9 */ /* 0x000fe20000000800 */
[----:B------:R-:W-:Y:S01]  /*65f0*/  IMAD.X R2, RZ, RZ, ~R2, P1 ;  /* 0x000000ffff027224 */ /* 0x000fe200008e0e02 */
[----:B------:R-:W-:-:S03]  /*6600*/  ISETP.NE.U32.AND P1, PT, RZ, UR8, PT ;  /* 0x00000008ff007c0c */ /* 0x000fc6000bf25070 */
[----:B------:R-:W-:Y:S01]  /*6610*/  IMAD R6, R2, UR4, RZ ;  /* 0x0000000402067c24 */ /* 0x000fe2000f8e02ff */
[----:B------:R-:W0:Y:S01]  /*6620*/  LDC R19, c[0x0][0x148] ;  /* 0x00005200ff137b82 */ /* 0x000e220000000800 */
[----:B------:R-:W-:Y:S01]  /*6630*/  IMAD.MOV.U32 R2, RZ, RZ, R0 ;  /* 0x000000ffff027224 */ /* 0x000fe200078e0000 */
[----:B------:R-:W-:-:S03]  /*6640*/  ISETP.NE.AND.EX P1, PT, RZ, UR9, PT, P1 ;  /* 0x00000009ff007c0c */ /* 0x000fc6000bf25310 */
[----:B------:R-:W-:Y:S01]  /*6650*/  IMAD.WIDE.U32 R2, R7, UR4, R2 ;  /* 0x0000000407027c25 */ /* 0x000fe2000f8e0002 */
[----:B------:R-:W-:-:S03]  /*6660*/  ULDC UR4, c[0x0][0x150] ;  /* 0x0000540000047ab9 */ /* 0x000fc60000000800 */
[----:B------:R-:W-:Y:S02]  /*6670*/  IMAD R7, R7, UR5, R6 ;  /* 0x0000000507077c24 */ /* 0x000fe4000f8e0206 */
[----:B------:R-:W-:Y:S01]  /*6680*/  FMUL R6, R9, UR4 ;  /* 0x0000000409067c20 */ /* 0x000fe20008400000 */
[----:B------:R-:W-:Y:S01]  /*6690*/  ULDC UR4, c[0x0][0x618] ;  /* 0x0001860000047ab9 */ /* 0x000fe20000000800 */
[----:B------:R-:W-:Y:S01]  /*66a0*/  ULDC UR5, c[0x0][0x154] ;  /* 0x0000550000057ab9 */ /* 0x000fe20000000800 */
[----:B------:R-:W-:-:S03]  /*66b0*/  IMAD.IADD R3, R3, 0x1, R7 ;  /* 0x0000000103037824 */ /* 0x000fc600078e0207 */
[----:B------:R-:W3:Y:S02]  /*66c0*/  F2I.U32.TRUNC.NTZ R6, R6 ;  /* 0x0000000600067305 */ /* 0x000ee4000020f000 */
[----:B------:R-:W-:Y:S02]  /*66d0*/  SHF.R.U64 R9, R2, UR4, R3 ;  /* 0x0000000402097c19 */ /* 0x000fe40008001203 */
[----:B-1----:R-:W-:-:S05]  /*66e0*/  I2FP.F32.U32 R2, R14 ;  /* 0x0000000e00027245 */ /* 0x002fca0000201000 */
[----:B------:R-:W-:Y:S01]  /*66f0*/  FMUL R21, R2, UR5 ;  /* 0x0000000502157c20 */ /* 0x000fe20008400000 */
[----:B------:R-:W-:Y:S01]  /*6700*/  SHF.R.U32.HI R2, RZ, UR4, R3 ;  /* 0x00000004ff027c19 */ /* 0x000fe20008011603 */
[----:B------:R-:W-:-:S03]  /*6710*/  ULDC UR4, c[0x0][0x658] ;  /* 0x0001960000047ab9 */ /* 0x000fc60000000800 */
[--C-:B------:R-:W-:Y:S01]  /*6720*/  SHF.R.U64 R20, R9, UR6, R2.reuse ;  /* 0x0000000609147c19 */ /* 0x100fe20008001202 */
[----:B------:R-:W1:Y:S01]  /*6730*/  F2I.U32.TRUNC.NTZ R21, R21 ;  /* 0x0000001500157305 */ /* 0x000e62000020f000 */
[----:B------:R-:W-:Y:S01]  /*6740*/  SHF.R.U32.HI R3, RZ, UR6, R2 ;  /* 0x00000006ff037c19 */ /* 0x000fe20008011602 */
[----:B---3--:R-:W-:-:S03]  /*6750*/  IMAD.MOV R6, RZ, RZ, -R6 ;  /* 0x000000ffff067224 */ /* 0x008fc600078e0a06 */
[----:B------:R-:W-:Y:S01]  /*6760*/  SHF.R.U64 R18, R20, UR4, R3 ;  /* 0x0000000414127c19 */ /* 0x000fe20008001203 */
[----:B--2---:R-:W-:Y:S01]  /*6770*/  IMAD R17, R22, R6, R17 ;  /* 0x0000000616117224 */ /* 0x004fe200078e0211 */
[----:B------:R-:W-:-:S03]  /*6780*/  SHF.R.U32.HI R23, RZ, UR4, R3 ;  /* 0x00000004ff177c19 */ /* 0x000fc60008011603 */
[----:B------:R-:W-:Y:S02]  /*6790*/  IMAD.MOV.U32 R2, RZ, RZ, R18 ;  /* 0x000000ffff027224 */ /* 0x000fe400078e0012 */
[----:B------:R-:W-:Y:S01]  /*67a0*/  IMAD.MOV.U32 R3, RZ, RZ, R23 ;  /* 0x000000ffff037224 */ /* 0x000fe200078e0017 */
[----:B------:R-:W-:Y:S06]  /*67b0*/  @!P1 BRA `(.L_x_117) ;  /* 0x0000000000289947 */ /* 0x000fec0003800000 */
[----:B------:R-:W-:Y:S02]  /*67c0*/  ULDC UR4, c[0x0][0x64c] ;  /* 0x0001930000047ab9 */ /* 0x000fe40000000800 */
[----:B------:R-:W-:-:S05]  /*67d0*/  IADD3 R3, P1, R18, UR4, RZ ;  /* 0x0000000412037c10 */ /* 0x000fca000ff3e0ff */
[----:B------:R-:W-:-:S04]  /*67e0*/  IMAD.X R23, RZ, RZ, R23, P1 ;  /* 0x000000ffff177224 */ /* 0x000fc800008e0617 */
[----:B------:R-:W-:-:S04]  /*67f0*/  IMAD.WIDE.U32 R6, R23, UR8, RZ ;  /* 0x0000000817067c25 */ /* 0x000fc8000f8e00ff */
[----:B------:R-:W-:-:S04]  /*6800*/  IMAD.WIDE.U32 R6, P1, R3, UR9, R6 ;  /* 0x0000000903067c25 */ /* 0x000fc8000f820006 */
[----:B------:R-:W-:-:S04]  /*6810*/  IMAD.WIDE.U32 R2, R3, UR8, RZ ;  /* 0x0000000803027c25 */ /* 0x000fc8000f8e00ff */
[----:B------:R-:W-:Y:S01]  /*6820*/  IMAD.MOV.U32 R2, RZ, RZ, R7 ;  /* 0x000000ffff027224 */ /* 0x000fe200078e0007 */
[----:B------:R-:W-:Y:S01]  /*6830*/  IADD3 RZ, P3, R3, R6, RZ ;  /* 0x0000000603ff7210 */ /* 0x000fe20007f7e0ff */
[----:B------:R-:W-:-:S04]  /*6840*/  IMAD.X R3, RZ, RZ, RZ, P1 ;  /* 0x000000ffff037224 */ /* 0x000fc800008e06ff */
[----:B------:R-:W-:-:S08]  /*6850*/  IMAD.WIDE.U32.X R2, R23, UR9, R2, P3 ;  /* 0x0000000917027c25 */ /* 0x000fd000098e0402 */
.L_x_117:
[----:B------:R-:W-:Y:S01]  /*6860*/  ULDC UR4, c[0x0][0x648] ;  /* 0x0001920000047ab9 */ /* 0x000fe20000000800 */
[----:B-1----:R-:W-:Y:S01]  /*6870*/  IMAD.MOV R21, RZ, RZ, -R21 ;  /* 0x000000ffff157224 */ /* 0x002fe200078e0a15 */
[----:B------:R-:W-:Y:S01]  /*6880*/  SHF.R.U64 R3, R2, UR4, R3 ;  /* 0x0000000402037c19 */ /* 0x000fe20008001203 */
[----:B------:R-:W-:Y:S01]  /*6890*/  ULDC UR4, c[0x0][0x638] ;  /* 0x00018e0000047ab9 */ /* 0x000fe20000000800 */
[----:B------:R-:W-:Y:S01]  /*68a0*/  LOP3.LUT R20, R20, UR17, RZ, 0xc0, !PT ;  /* 0x0000001114147c12 */ /* 0x000fe2000f8ec0ff */
[----:B0-----:R-:W-:Y:S01]  /*68b0*/  @P4 IMAD R17, R19, R21, R14 ;  /* 0x0000001513114224 */ /* 0x001fe200078e020e */
[----:B------:R-:W-:Y:S01]  /*68c0*/  ULDC UR5, c[0x0][0x610] ;  /* 0x0001840000057ab9 */ /* 0x000fe20000000800 */
[----:B------:R-:W-:Y:S02]  /*68d0*/  IMAD.MOV R7, RZ, RZ, -R3 ;  /* 0x000000ffff077224 */ /* 0x000fe400078e0a03 */
[----:B------:R-:W-:Y:S01]  /*68e0*/  IMAD R14, R3, UR18, R20 ;  /* 0x00000012030e7c24 */ /* 0x000fe2000f8e0214 */
[----:B------:R-:W-:Y:S01]  /*68f0*/  LOP3.LUT R3, R9, UR16, RZ, 0xc0, !PT ;  /* 0x0000001009037c12 */ /* 0x000fe2000f8ec0ff */
[----:B------:R-:W-:Y:S01]  /*6900*/  IMAD R18, R7, UR4, R18 ;  /* 0x0000000407127c24 */ /* 0x000fe2000f8e0212 */
[----:B------:R-:W-:Y:S01]  /*6910*/  ULDC UR4, c[0x0][0x600] ;  /* 0x0001800000047ab9 */ /* 0x000fe20000000800 */
[----:B------:R-:W-:-:S02]  /*6920*/  IMAD R14, R14, UR5, R17 ;  /* 0x000000050e0e7c24 */ /* 0x000fc4000f8e0211 */
[----:B------:R-:W-:Y:S02]  /*6930*/  IMAD R3, R18, UR4, R3 ;  /* 0x0000000412037c24 */ /* 0x000fe4000f8e0203 */
[----:B------:R-:W-:Y:S02]  /*6940*/  IMAD.MOV.U32 R2, RZ, RZ, 0x1 ;  /* 0x00000001ff027424 */ /* 0x000fe400078e00ff */
[----:B------:R-:W-:Y:S01]  /*6950*/  IMAD.MOV.U32 R9, RZ, RZ, R8 ;  /* 0x000000ffff097224 */ /* 0x000fe200078e0008 */
[----:B------:R-:W-:Y:S02]  /*6960*/  SEL R17, R3, R14, !P4 ;  /* 0x0000000e03117207 */ /* 0x000fe40006000000 */
[----:B------:R-:W-:-:S07]  /*6970*/  SEL R14, R14, R3, !P4 ;  /* 0x000000030e0e7207 */ /* 0x000fce0006000000 */
.L_x_115:
[----:B------:R-:W-:Y:S05]  /*6980*/  BSYNC B1 ;  /* 0x0000000000017941 */ /* 0x000fea0003800000 */
.L_x_114:
[----:B------:R-:W-:-:S13]  /*6990*/  LOP3.LUT P1, RZ, R2, 0xff, RZ, 0xc0, !PT ;  /* 0x000000ff02ff7812 */ /* 0x000fda000782c0ff */
[----:B------:R-:W-:Y:S05]  /*69a0*/  @P1 BRA `(.L_x_118) ;  /* 0xfffffff4003c1947 */ /* 0x000fea000383ffff */
[----:B------:R-:W-:Y:S05]  /*69b0*/  BSYNC B0 ;  /* 0x0000000000007941 */ /* 0x000fea0003800000 */
.L_x_106:
[----:B------:R-:W-:-:S03]  /*69c0*/  UMOV UR4, 0xffffffff ;  /* 0xffffffff00047882 */ /* 0x000fc60000000000 */
[----:B------:R-:W-:Y:S05]  /*69d0*/  BRA.DIV UR4, `(.L_x_119) ;  /* 0x0000001604c07947 */ /* 0x000fea000b800000 */
[----:B------:R-:W-:-:S13]  /*69e0*/  ELECT P0, URZ, PT ;  /* 0x00000000003f782f */ /* 0x000fda0003800000 */
.L_x_166:
[----:B------:R-:W-:Y:S04]  /*69f0*/  BSSY B0, `(.L_x_120) ;  /* 0x0000154000007945 */ /* 0x000fe80003800000 */
[----:B------:R-:W-:Y:S05]  /*6a00*/  @!P0 BRA `(.L_x_121) ;  /* 0x0000001400488947 */ /* 0x000fea0003800000 */
[----:B------:R-:W-:-:S04]  /*6a10*/  LOP3.LUT R4, R4, 0x2, RZ, 0xfc, !PT ;  /* 0x0000000204047812 */ /* 0x000fc800078efcff */
[----:B------:R-:W-:-:S13]  /*6a20*/  ISETP.NE.AND P0, PT, R4, 0x3, PT ;  /* 0x000000030400780c */ /* 0x000fda0003f05270 */
[----:B------:R-:W-:Y:S05]  /*6a30*/  @!P0 BRA `(.L_x_122) ;  /* 0x0000000000048947 */ /* 0x000fea0003800000 */
[----:B------:R-:W-:Y:S01]  /*6a40*/  BPT.TRAP 0x1 ;  /* 0x000000040000795c */ /* 0x000fe20000300000 */
.L_x_122:
[----:B------:R-:W0:Y:S01]  /*6a50*/  S2R R3, SR_CgaCtaId ;  /* 0x0000000000037919 */ /* 0x000e220000008800 */
[----:B------:R-:W-:Y:S02]  /*6a60*/  MOV R0, 0x400 ;  /* 0x0000040000007802 */ /* 0x000fe40000000f00 */
[----:B------:R-:W-:Y:S02]  /*6a70*/  SHF.L.U32 R2, R10, 0x1f, RZ ;  /* 0x0000001f0a027819 */ /* 0x000fe400000006ff */
[----:B0-----:R-:W-:-:S05]  /*6a80*/  LEA R0, R3, R0, 0x18 ;  /* 0x0000000003007211 */ /* 0x001fca00078ec0ff */
[----:B------:R-:W-:-:S04]  /*6a90*/  VIADD R0, R0, 0x128 ;  /* 0x0000012800007836 */ /* 0x000fc80000000000 */
[C---:B------:R-:W-:Y:S02]  /*6aa0*/  IMAD R5, R13.reuse, 0x8, R0 ;  /* 0x000000080d057824 */ /* 0x040fe400078e0200 */
[----:B------:R-:W-:Y:S02]  /*6ab0*/  VIADD R13, R13, 0x1 ;  /* 0x000000010d0d7836 */ /* 0x000fe40000000000 */
[----:B------:R-:W0:Y:S03]  /*6ac0*/  SYNCS.PHASECHK.TRANS64.TRYWAIT P0, [R5+URZ], R2 ;  /* 0x00000002050075a7 */ /* 0x000e26000800017f */
[----:B------:R-:W-:-:S04]  /*6ad0*/  ISETP.NE.AND P1, PT, R13, 0x25, PT ;  /* 0x000000250d00780c */ /* 0x000fc80003f25270 */
[----:B------:R-:W-:Y:S02]  /*6ae0*/  SEL R3, RZ, 0x1, P1 ;  /* 0x00000001ff037807 */ /* 0x000fe40000800000 */
[----:B------:R-:W-:Y:S02]  /*6af0*/  SEL R13, R13, RZ, P1 ;  /* 0x000000ff0d0d7207 */ /* 0x000fe40000800000 */
[----:B------:R-:W-:-:S03]  /*6b00*/  LOP3.LUT R10, R10, R3, RZ, 0x3c, !PT ;  /* 0x000000030a0a7212 */ /* 0x000fc600078e3cff */
[----:B------:R-:W-:Y:S01]  /*6b10*/  IMAD R7, R13, 0x8, R0 ;  /* 0x000000080d077824 */ /* 0x000fe200078e0200 */
[----:B------:R-:W-:Y:S01]  /*6b20*/  SHF.L.U32 R4, R10, 0x1f, RZ ;  /* 0x0000001f0a047819 */ /* 0x000fe200000006ff */
[----:B0-----:R-:W-:Y:S06]  /*6b30*/  @!P0 BRA `(.L_x_123) ;  /* 0x00000014008c8947 */ /* 0x001fec0003800000 */
.L_x_167:
[----:B------:R-:W1:Y:S01]  /*6b40*/  SYNCS.PHASECHK.TRANS64.TRYWAIT P0, [R7+URZ], R4 ;  /* 0x00000004070075a7 */ /* 0x000e62000800017f */
[----:B0-----:R-:W-:-:S05]  /*6b50*/  VIADD R2, R13, 0x1 ;  /* 0x000000010d027836 */ /* 0x001fca0000000000 */
[----:B------:R-:W-:-:S04]  /*6b60*/  ISETP.NE.AND P1, PT, R2, 0x25, PT ;  /* 0x000000250200780c */ /* 0x000fc80003f25270 */
[----:B------:R-:W-:Y:S02]  /*6b70*/  SEL R3, RZ, 0x1, P1 ;  /* 0x00000001ff037807 */ /* 0x000fe40000800000 */
[----:B------:R-:W-:Y:S02]  /*6b80*/  SEL R9, R2, RZ, P1 ;  /* 0x000000ff02097207 */ /* 0x000fe40000800000 */
[----:B------:R-:W-:-:S03]  /*6b90*/  LOP3.LUT R10, R10, R3, RZ, 0x3c, !PT ;  /* 0x000000030a0a7212 */ /* 0x000fc600078e3cff */
[----:B------:R-:W-:Y:S01]  /*6ba0*/  IMAD R6, R9, 0x8, R0 ;  /* 0x0000000809067824 */ /* 0x000fe200078e0200 */
[----:B------:R-:W-:Y:S01]  /*6bb0*/  SHF.L.U32 R5, R10, 0x1f, RZ ;  /* 0x0000001f0a057819 */ /* 0x000fe200000006ff */
[----:B-1----:R-:W-:Y:S06]  /*6bc0*/  @!P0 BRA `(.L_x_124) ;  /* 0x00000014007c8947 */ /* 0x002fec0003800000 */
.L_x_168:
[----:B------:R-:W1:Y:S01]  /*6bd0*/  SYNCS.PHASECHK.TRANS64.TRYWAIT P0, [R6+URZ], R5 ;  /* 0x00000005060075a7 */ /* 0x000e62000800017f */
[----:B------:R-:W-:-:S05]  /*6be0*/  VIADD R2, R9, 0x1 ;  /* 0x0000000109027836 */ /* 0x000fca0000000000 */
[----:B------:R-:W-:-:S04]  /*6bf0*/  ISETP.NE.AND P1, PT, R2, 0x25, PT ;  /* 0x000000250200780c */ /* 0x000fc80003f25270 */
[----:B------:R-:W-:Y:S02]  /*6c00*/  SEL R3, RZ, 0x1, P1 ;  /* 0x00000001ff037807 */ /* 0x000fe40000800000 */
[----:B0-----:R-:W-:Y:S02]  /*6c10*/  SEL R7, R2, RZ, P1 ;  /* 0x000000ff02077207 */ /* 0x001fe40000800000 */
[----:B------:R-:W-:-:S03]  /*6c20*/  LOP3.LUT R10, R10, R3, RZ, 0x3c, !PT ;  /* 0x000000030a0a7212 */ /* 0x000fc600078e3cff */
[----:B------:R-:W-:Y:S01]  /*6c30*/  IMAD R9, R7, 0x8, R0 ;  /* 0x0000000807097824 */ /* 0x000fe200078e0200 */
[----:B------:R-:W-:Y:S01]  /*6c40*/  SHF.L.U32 R4, R10, 0x1f, RZ ;  /* 0x0000001f0a047819 */ /* 0x000fe200000006ff */
[----:B-1----:R-:W-:Y:S06]  /*6c50*/  @!P0 BRA `(.L_x_125) ;  /* 0x00000014006c8947 */ /* 0x002fec0003800000 */
.L_x_169:
[----:B------:R-:W1:Y:S01]  /*6c60*/  SYNCS.PHASECHK.TRANS64.TRYWAIT P0, [R9+URZ], R4 ;  /* 0x00000004090075a7 */ /* 0x000e62000800017f */
[----:B------:R-:W-:-:S05]  /*6c70*/  VIADD R2, R7, 0x1 ;  /* 0x0000000107027836 */ /* 0x000fca0000000000 */
[----:B------:R-:W-:-:S04]  /*6c80*/  ISETP.NE.AND P1, PT, R2, 0x25, PT ;  /* 0x000000250200780c */ /* 0x000fc80003f25270 */
[----:B------:R-:W-:Y:S02]  /*6c90*/  SEL R3, RZ, 0x1, P1 ;  /* 0x00000001ff037807 */ /* 0x000fe40000800000 */
[----:B------:R-:W-:Y:S02]  /*6ca0*/  SEL R7, R2, RZ, P1 ;  /* 0x000000ff02077207 */ /* 0x000fe40000800000 */
[----:B------:R-:W-:-:S03]  /*6cb0*/  LOP3.LUT R10, R10, R3, RZ, 0x3c, !PT ;  /* 0x000000030a0a7212 */ /* 0x000fc600078e3cff */
[----:B0-----:R-:W-:Y:S01]  /*6cc0*/  IMAD R6, R7, 0x8, R0 ;  /* 0x0000000807067824 */ /* 0x001fe200078e0200 */
[----:B------:R-:W-:Y:S01]  /*6cd0*/  SHF.L.U32 R5, R10, 0x1f, RZ ;  /* 0x0000001f0a057819 */ /* 0x000fe200000006ff */
[----:B-1----:R-:W-:Y:S06]  /*6ce0*/  @!P0 BRA `(.L_x_126) ;  /* 0x00000014005c8947 */ /* 0x002fec0003800000 */
.L_x_170:
        /* <DEDUP_REMOVED lines=9> */
.L_x_171:
        /* <DEDUP_REMOVED lines=9> */
.L_x_172:
        /* <DEDUP_REMOVED lines=9> */
.L_x_173:
        /* <DEDUP_REMOVED lines=9> */
.L_x_174:
        /* <DEDUP_REMOVED lines=9> */
.L_x_175:
        /* <DEDUP_REMOVED lines=9> */
.L_x_176:
        /* <DEDUP_REMOVED lines=9> */
.L_x_177:
        /* <DEDUP_REMOVED lines=9> */
.L_x_178:
        /* <DEDUP_REMOVED lines=9> */
.L_x_179:
        /* <DEDUP_REMOVED lines=9> */
.L_x_180:
        /* <DEDUP_REMOVED lines=9> */
.L_x_181:
        /* <DEDUP_REMOVED lines=9> */
.L_x_182:
        /* <DEDUP_REMOVED lines=9> */
.L_x_183:
        /* <DEDUP_REMOVED lines=9> */
.L_x_184:
        /* <DEDUP_REMOVED lines=9> */
.L_x_185:
        /* <DEDUP_REMOVED lines=9> */
.L_x_186:
        /* <DEDUP_REMOVED lines=9> */
.L_x_187:
        /* <DEDUP_REMOVED lines=9> */
.L_x_188:
        /* <DEDUP_REMOVED lines=9> */
.L_x_189:
        /* <DEDUP_REMOVED lines=9> */
.L_x_190:
        /* <DEDUP_REMOVED lines=9> */
.L_x_191:
        /* <DEDUP_REMOVED lines=9> */
.L_x_192:
        /* <DEDUP_REMOVED lines=9> */
.L_x_193:
        /* <DEDUP_REMOVED lines=9> */
.L_x_194:
        /* <DEDUP_REMOVED lines=9> */
.L_x_195:
        /* <DEDUP_REMOVED lines=9> */
.L_x_196:
        /* <DEDUP_REMOVED lines=9> */
.L_x_197:
        /* <DEDUP_REMOVED lines=9> */
.L_x_198:
        /* <DEDUP_REMOVED lines=9> */
.L_x_199:
[----:B------:R-:W1:Y:S01]  /*7d40*/  SYNCS.PHASECHK.TRANS64.TRYWAIT P0, [R9+URZ], R4 ;  /* 0x00000004090075a7 */ /* 0x000e62000800017f */
[----:B------:R-:W-:-:S05]  /*7d50*/  VIADD R2, R7, 0x1 ;  /* 0x0000000107027836 */ /* 0x000fca0000000000 */
[----:B------:R-:W-:-:S04]  /*7d60*/  ISETP.NE.AND P1, PT, R2, 0x25, PT ;  /* 0x000000250200780c */ /* 0x000fc80003f25270 */
[----:B------:R-:W-:Y:S02]  /*7d70*/  SEL R3, RZ, 0x1, P1 ;  /* 0x00000001ff037807 */ /* 0x000fe40000800000 */
[----:B------:R-:W-:Y:S02]  /*7d80*/  SEL R7, R2, RZ, P1 ;  /* 0x000000ff02077207 */ /* 0x000fe40000800000 */
[----:B------:R-:W-:-:S03]  /*7d90*/  LOP3.LUT R10, R10, R3, RZ, 0x3c, !PT ;  /* 0x000000030a0a7212 */ /* 0x000fc600078e3cff */
[----:B------:R-:W-:Y:S01]  /*7da0*/  IMAD R8, R7, 0x8, R0 ;  /* 0x0000000807087824 */ /* 0x000fe200078e0200 */
[----:B0-----:R-:W-:Y:S01]  /*7db0*/  SHF.L.U32 R5, R10, 0x1f, RZ ;  /* 0x0000001f0a057819 */ /* 0x001fe200000006ff */
[----:B-1----:R-:W-:Y:S06]  /*7dc0*/  @!P0 BRA `(.L_x_156) ;  /* 0x0000000c007c8947 */ /* 0x002fec0003800000 */
.L_x_200:
[----:B------:R-:W1:Y:S01]  /*7dd0*/  SYNCS.PHASECHK.TRANS64.TRYWAIT P0, [R8+URZ], R5 ;  /* 0x00000005080075a7 */ /* 0x000e62000800017f */
[----:B------:R-:W-:-:S05]  /*7de0*/  VIADD R2, R7, 0x1 ;  /* 0x0000000107027836 */ /* 0x000fca0000000000 */
[----:B------:R-:W-:-:S04]  /*7df0*/  ISETP.NE.AND P1, PT, R2, 0x25, PT ;  /* 0x000000250200780c */ /* 0x000fc80003f25270 */
[----:B------:R-:W-:Y:S02]  /*7e00*/  SEL R3, RZ, 0x1, P1 ;  /* 0x00000001ff037807 */ /* 0x000fe40000800000 */
[----:B------:R-:W-:Y:S02]  /*7e10*/  SEL R7, R2, RZ, P1 ;  /* 0x000000ff02077207 */ /* 0x000fe40000800000 */
[----:B0-----:R-:W-:-:S03]  /*7e20*/  LOP3.LUT R9, R10, R3, RZ, 0x3c, !PT ;  /* 0x000000030a097212 */ /* 0x001fc600078e3cff */
[----:B------:R-:W-:Y:S01]  /*7e30*/  IMAD R11, R7, 0x8, R0 ;  /* 0x00000008070b7824 */ /* 0x000fe200078e0200 */
[----:B------:R-:W-:Y:S01]  /*7e40*/  SHF.L.U32 R6, R9, 0x1f, RZ ;  /* 0x0000001f09067819 */ /* 0x000fe200000006ff */
[----:B-1----:R-:W-:Y:S06]  /*7e50*/  @!P0 BRA `(.L_x_157) ;  /* 0x0000000c006c8947 */ /* 0x002fec0003800000 */
.L_x_201:
[----:B------:R-:W1:Y:S01]  /*7e60*/  SYNCS.PHASECHK.TRANS64.TRYWAIT P0, [R11+URZ], R6 ;  /* 0x000000060b0075a7 */ /* 0x000e62000800017f */
[----:B------:R-:W-:-:S05]  /*7e70*/  VIADD R2, R7, 0x1 ;  /* 0x0000000107027836 */ /* 0x000fca0000000000 */
[----:B------:R-:W-:-:S04]  /*7e80*/  ISETP.NE.AND P1, PT, R2, 0x25, PT ;  /* 0x000000250200780c */ /* 0x000fc80003f25270 */
[----:B------:R-:W-:Y:S02]  /*7e90*/  SEL R4, RZ, 0x1, P1 ;  /* 0x00000001ff047807 */ /* 0x000fe40000800000 */
[----:B------:R-:W-:Y:S02]  /*7ea0*/  SEL R3, R2, RZ, P1 ;  /* 0x000000ff02037207 */ /* 0x000fe40000800000 */
[----:B------:R-:W-:Y:S01]  /*7eb0*/  LOP3.LUT R4, R9, R4, RZ, 0x3c, !PT ;  /* 0x0000000409047212 */ /* 0x000fe200078e3cff */
[----:B-1----:R-:W-:Y:S06]  /*7ec0*/  @!P0 BRA `(.L_x_158) ;  /* 0x0000000c00648947 */ /* 0x002fec0003800000 */
.L_x_202:
[----:B------:R-:W-:Y:S01]  /*7ed0*/  IMAD R3, R3, 0x8, R0 ;  /* 0x0000000803037824 */ /* 0x000fe200078e0200 */
[----:B------:R-:W-:-:S07]  /*7ee0*/  SHF.L.U32 R0, R4, 0x1f, RZ ;  /* 0x0000001f04007819 */ /* 0x000fce00000006ff */
.L_x_159:
[----:B--2---:R2:W3:Y:S02]  /*7ef0*/  SYNCS.PHASECHK.TRANS64.TRYWAIT P0, [R3+URZ], R0 ;  /* 0x00000000030075a7 */ /* 0x0044e4000800017f */
[----:B---3--:R-:W-:Y:S05]  /*7f00*/  @!P0 NANOSLEEP.SYNCS 0x989680 ;  /* 0x009896800000895d */ /* 0x008fea0003900000 */
[----:B------:R-:W3:Y:S02]  /*7f10*/  @!P0 SYNCS.PHASECHK.TRANS64 P0, [R3+URZ], R0 ;  /* 0x00000000030085a7 */ /* 0x000ee4000800007f */
[----:B---3--:R-:W-:Y:S05]  /*7f20*/  @!P0 BRA `(.L_x_159) ;  /* 0xfffffffc00f08947 */ /* 0x008fea000383ffff */
.L_x_121:
[----:B------:R-:W-:Y:S05]  /*7f30*/  BSYNC B0 ;  /* 0x0000000000007941 */ /* 0x000fea0003800000 */
.L_x_120:
[----:B------:R-:W-:Y:S05]  /*7f40*/  EXIT ;  /* 0x000000000000794d */ /* 0x000fea0003800000 */
.L_x_18:
[----:B-1----:R-:W-:-:S04]  /*7f50*/  IMAD.U32 R7, RZ, RZ, UR6 ;  /* 0x00000006ff077e24 */ /* 0x002fc8000f8e00ff */
[----:B------:R1:W3:Y:S03]  /*7f60*/  SYNCS.PHASECHK.TRANS64.TRYWAIT P0, [R7+URZ], R6 ;  /* 0x00000006070075a7 */ /* 0x0002e6000800017f */
[----:B---3--:R-:W-:Y:S05]  /*7f70*/  @!P0 NANOSLEEP.SYNCS 0x989680 ;  /* 0x009896800000895d */ /* 0x008fea0003900000 */
[----:B------:R-:W3:Y:S02]  /*7f80*/  @!P0 SYNCS.PHASECHK.TRANS64 P0, [R7+URZ], R6 ;  /* 0x00000006070085a7 */ /* 0x000ee4000800007f */
[----:B---3--:R-:W-:Y:S05]  /*7f90*/  @!P0 BRA `(.L_x_18) ;  /* 0xfffffffc00ec8947 */ /* 0x008fea000383ffff */
[----:B------:R-:W-:Y:S05]  /*7fa0*/  BRA `(.L_x_17) ;  /* 0xffffff9800047947 */ /* 0x000fea000383ffff */
.L_x_24:
[----:B-1----:R-:W-:-:S04]  /*7fb0*/  IMAD.U32 R8, RZ, RZ, UR12 ;  /* 0x0000000cff087e24 */ /* 0x002fc8000f8e00ff */
[----:B------:R1:W3:Y:S03]  /*7fc0*/  SYNCS.PHASECHK.TRANS64.TRYWAIT P0, [R8+URZ], R7 ;  /* 0x00000007080075a7 */ /* 0x0002e6000800017f */
[----:B---3--:R-:W-:Y:S05]  /*7fd0*/  @!P0 NANOSLEEP.SYNCS 0x989680 ;  /* 0x009896800000895d */ /* 0x008fea0003900000 */
[----:B------:R-:W3:Y:S02]  /*7fe0*/  @!P0 SYNCS.PHASECHK.TRANS64 P0, [R8+URZ], R7 ;  /* 0x00000007080085a7 */ /* 0x000ee4000800007f */
[----:B---3--:R-:W-:Y:S05]  /*7ff0*/  @!P0 BRA `(.L_x_24) ;  /* 0xfffffffc00ec8947 */ /* 0x008fea000383ffff */
[----:B------:R-:W-:Y:S05]  /*8000*/  BRA `(.L_x_23) ;  /* 0xffffff9c00747947 */ /* 0x000fea000383ffff */
.L_x_107:
[----:B------:R-:W-:Y:S01]  /*8010*/  BSSY B1, `(.L_x_160) ;  /* 0x0000006000017945 */ /* 0x000fe20003800000 */
[----:B------:R-:W-:-:S07]  /*8020*/  IMAD.MOV.U32 R2, RZ, RZ, -0x1 ;  /* 0xffffffffff027424 */ /* 0x000fce00078e00ff */
[----:B------:R-:W-:Y:S05]  /*8030*/  WARPSYNC.COLLECTIVE R2, `(.L_x_161) ;  /* 0x00000000020c7348 */ /* 0x000fea0003c00000 */
[----:B------:R-:W-:Y:S02]  /*8040*/  ELECT P1, UR62, PT ;  /* 0x00000000003e782f */ /* 0x000fe40003820000 */
[----:B------:R-:W-:Y:S01]  /*8050*/  MOV R2, UR62 ;  /* 0x0000003e00027c02 */ /* 0x000fe20008000f00 */
[----:B------:R-:W-:Y:S10]  /*8060*/  ENDCOLLECTIVE ;  /* 0x000000000000791b */ /* 0x000ff40003800000 */
.L_x_161:
[----:B------:R-:W-:Y:S05]  /*8070*/  BSYNC B1 ;  /* 0x0000000000017941 */ /* 0x000fea0003800000 */
.L_x_160:
[----:B------:R-:W-:Y:S05]  /*8080*/  BRA `(.L_x_162) ;  /* 0xffffffdc00907947 */ /* 0x000fea000383ffff */
.L_x_110:
[----:B-1----:R1:W2:Y:S02]  /*8090*/  SYNCS.PHASECHK.TRANS64.TRYWAIT P1, [R18+URZ+0x128], R7 ;  /* 0x00012807120075a7 */ /* 0x0022a4000802017f */
[----:B--2---:R-:W-:Y:S05]  /*80a0*/  @!P1 NANOSLEEP.SYNCS 0x989680 ;  /* 0x009896800000995d */ /* 0x004fea0003900000 */
[----:B------:R-:W2:Y:S02]  /*80b0*/  @!P1 SYNCS.PHASECHK.TRANS64 P1, [R18+URZ+0x128], R7 ;  /* 0x00012807120095a7 */ /* 0x000ea4000802007f */
[----:B--2---:R-:W-:Y:S05]  /*80c0*/  @!P1 BRA `(.L_x_110) ;  /* 0xfffffffc00f09947 */ /* 0x004fea000383ffff */
[----:B------:R-:W-:Y:S05]  /*80d0*/  BRA `(.L_x_163) ;  /* 0xffffffdc00c47947 */ /* 0x000fea000383ffff */
.L_x_119:
[----:B------:R-:W-:Y:S01]  /*80e0*/  BSSY B0, `(.L_x_164) ;  /* 0x0000006000007945 */ /* 0x000fe20003800000 */
[----:B------:R-:W-:-:S07]  /*80f0*/  IMAD.MOV.U32 R2, RZ, RZ, -0x1 ;  /* 0xffffffffff027424 */ /* 0x000fce00078e00ff */
[----:B------:R-:W-:Y:S05]  /*8100*/  WARPSYNC.COLLECTIVE R2, `(.L_x_165) ;  /* 0x00000000020c7348 */ /* 0x000fea0003c00000 */
[----:B------:R-:W-:Y:S02]  /*8110*/  ELECT P1, UR62, PT ;  /* 0x00000000003e782f */ /* 0x000fe40003820000 */
[----:B------:R-:W-:Y:S01]  /*8120*/  MOV R2, UR62 ;  /* 0x0000003e00027c02 */ /* 0x000fe20008000f00 */
[----:B------:R-:W-:Y:S10]  /*8130*/  ENDCOLLECTIVE ;  /* 0x000000000000791b */ /* 0x000ff40003800000 */
.L_x_165:
[----:B------:R-:W-:Y:S05]  /*8140*/  BSYNC B0 ;  /* 0x0000000000007941 */ /* 0x000fea0003800000 */
.L_x_164:
[----:B------:R-:W-:Y:S01]  /*8150*/  PLOP3.LUT P0, PT, P1, PT, PT, 0x80, 0x0 ;  /* 0x000000000000781c */ /* 0x000fe20000f0f070 */
[----:B------:R-:W-:-:S12]  /*8160*/  BRA `(.L_x_166) ;  /* 0xffffffe800207947 */ /* 0x000fd8000383ffff */
.L_x_123:
[----:B0-----:R0:W1:Y:S02]  /*8170*/  SYNCS.PHASECHK.TRANS64.TRYWAIT P0, [R5+URZ], R2 ;  /* 0x00000002050075a7 */ /* 0x001064000800017f */
[----:B-1----:R-:W-:Y:S05]  /*8180*/  @!P0 NANOSLEEP.SYNCS 0x989680 ;  /* 0x009896800000895d */ /* 0x002fea0003900000 */
[----:B------:R-:W1:Y:S02]  /*8190*/  @!P0 SYNCS.PHASECHK.TRANS64 P0, [R5+URZ], R2 ;  /* 0x00000002050085a7 */ /* 0x000e64000800007f */
[----:B-1----:R-:W-:Y:S05]  /*81a0*/  @!P0 BRA `(.L_x_123) ;  /* 0xfffffffc00f08947 */ /* 0x002fea000383ffff */
[----:B------:R-:W-:Y:S05]  /*81b0*/  BRA `(.L_x_167) ;  /* 0xffffffe800607947 */ /* 0x000fea000383ffff */
.L_x_124:
[----:B0-----:R0:W1:Y:S02]  /*81c0*/  SYNCS.PHASECHK.TRANS64.TRYWAIT P0, [R7+URZ], R4 ;  /* 0x00000004070075a7 */ /* 0x001064000800017f */
[----:B-1----:R-:W-:Y:S05]  /*81d0*/  @!P0 NANOSLEEP.SYNCS 0x989680 ;  /* 0x009896800000895d */ /* 0x002fea0003900000 */
[----:B------:R-:W1:Y:S02]  /*81e0*/  @!P0 SYNCS.PHASECHK.TRANS64 P0, [R7+URZ], R4 ;  /* 0x00000004070085a7 */ /* 0x000e64000800007f */
[----:B-1----:R-:W-:Y:S05]  /*81f0*/  @!P0 BRA `(.L_x_124) ;  /* 0xfffffffc00f08947 */ /* 0x002fea000383ffff */
[----:B------:R-:W-:Y:S05]  /*8200*/  BRA `(.L_x_168) ;  /* 0xffffffe800707947 */ /* 0x000fea000383ffff */
.L_x_125:
[----:B0-----:R0:W1:Y:S02]  /*8210*/  SYNCS.PHASECHK.TRANS64.TRYWAIT P0, [R6+URZ], R5 ;  /* 0x00000005060075a7 */ /* 0x001064000800017f */
[----:B-1----:R-:W-:Y:S05]  /*8220*/  @!P0 NANOSLEEP.SYNCS 0x989680 ;  /* 0x009896800000895d */ /* 0x002fea0003900000 */
[----:B------:R-:W1:Y:S02]  /*8230*/  @!P0 SYNCS.PHASECHK.TRANS64 P0, [R6+URZ], R5 ;  /* 0x00000005060085a7 */ /* 0x000e64000800007f */
[----:B-1----:R-:W-:Y:S05]  /*8240*/  @!P0 BRA `(.L_x_125) ;  /* 0xfffffffc00f08947 */ /* 0x002fea000383ffff */
[----:B------:R-:W-:Y:S05]  /*8250*/  BRA `(.L_x_169) ;  /* 0xffffffe800807947 */ /* 0x000fea000383ffff */
.L_x_126:
[----:B0-----:R0:W1:Y:S02]  /*8260*/  SYNCS.PHASECHK.TRANS64.TRYWAIT P0, [R9+URZ], R4 ;  /* 0x00000004090075a7 */ /* 0x001064000800017f */
[----:B-1----:R-:W-:Y:S05]  /*8270*/  @!P0 NANOSLEEP.SYNCS 0x989680 ;  /* 0x009896800000895d */ /* 0x002fea0003900000 */
[----:B------:R-:W1:Y:S02]  /*8280*/  @!P0 SYNCS.PHASECHK.TRANS64 P0, [R9+URZ], R4 ;  /* 0x00000004090085a7 */ /* 0x000e64000800007f */
[----:B-1----:R-:W-:Y:S05]  /*8290*/  @!P0 BRA `(.L_x_126) ;  /* 0xfffffffc00f08947 */ /* 0x002fea000383ffff */
[----:B------:R-:W-:Y:S05]  /*82a0*/  BRA `(.L_x_170) ;  /* 0xffffffe800907947 */ /* 0x000fea000383ffff */
.L_x_127:
[----:B0-----:R0:W1:Y:S02]  /*82b0*/  SYNCS.PHASECHK.TRANS64.TRYWAIT P0, [R6+URZ], R5 ;  /* 0x00000005060075a7 */ /* 0x001064000800017f */
[----:B-1----:R-:W-:Y:S05]  /*82c0*/  @!P0 NANOSLEEP.SYNCS 0x989680 ;  /* 0x009896800000895d */ /* 0x002fea0003900000 */
[----:B------:R-:W1:Y:S02]  /*82d0*/  @!P0 SYNCS.PHASECHK.TRANS64 P0, [R6+URZ], R5 ;  /* 0x00000005060085a7 */ /* 0x000e64000800007f */
[----:B-1----:R-:W-:Y:S05]  /*82e0*/  @!P0 BRA `(.L_x_127) ;  /* 0xfffffffc00f08947 */ /* 0x002fea000383ffff */
[----:B------:R-:W-:Y:S05]  /*82f0*/  BRA `(.L_x_171) ;  /* 0xffffffe800a07947 */ /* 0x000fea000383ffff */
.L_x_128:
[----:B0-----:R0:W1:Y:S02]  /*8300*/  SYNCS.PHASECHK.TRANS64.TRYWAIT P0, [R9+URZ], R4 ;  /* 0x00000004090075a7 */ /* 0x001064000800017f */
[----:B-1----:R-:W-:Y:S05]  /*8310*/  @!P0 NANOSLEEP.SYNCS 0x989680 ;  /* 0x009896800000895d */ /* 0x002fea0003900000 */
[----:B------:R-:W1:Y:S02]  /*8320*/  @!P0 SYNCS.PHASECHK.TRANS64 P0, [R9+URZ], R4 ;  /* 0x00000004090085a7 */ /* 0x000e64000800007f */
[----:B-1----:R-:W-:Y:S05]  /*8330*/  @!P0 BRA `(.L_x_128) ;  /* 0xfffffffc00f08947 */ /* 0x002fea000383ffff */
[----:B------:R-:W-:Y:S05]  /*8340*/  BRA `(.L_x_172) ;  /* 0xffffffe800b07947 */ /* 0x000fea000383ffff */
.L_x_129:
[----:B0-----:R0:W1:Y:S02]  /*8350*/  SYNCS.PHASECHK.TRANS64.TRYWAIT P0, [R6+URZ], R5 ;  /* 0x00000005060075a7 */ /* 0x001064000800017f */
[----:B-1----:R-:W-:Y:S05]  /*8360*/  @!P0 NANOSLEEP.SYNCS 0x989680 ;  /* 0x009896800000895d */ /* 0x002fea0003900000 */
[----:B------:R-:W1:Y:S02]  /*8370*/  @!P0 SYNCS.PHASECHK.TRANS64 P0, [R6+URZ], R5 ;  /* 0x00000005060085a7 */ /* 0x000e64000800007f */
[----:B-1----:R-:W-:Y:S05]  /*8380*/  @!P0 BRA `(.L_x_129) ;  /* 0xfffffffc00f08947 */ /* 0x002fea000383ffff */
[----:B------:R-:W-:Y:S05]  /*8390*/  BRA `(.L_x_173) ;  /* 0xffffffe800c07947 */ /* 0x000fea000383ffff */
.L_x_130:
[----:B0-----:R0:W1:Y:S02]  /*83a0*/  SYNCS.PHASECHK.TRANS64.TRYWAIT P0, [R9+URZ], R4 ;  /* 0x00000004090075a7 */ /* 0x001064000800017f */
[----:B-1----:R-:W-:Y:S05]  /*83b0*/  @!P0 NANOSLEEP.SYNCS 0x989680 ;  /* 0x009896800000895d */ /* 0x002fea0003900000 */
[----:B------:R-:W1:Y:S02]  /*83c0*/  @!P0 SYNCS.PHASECHK.TRANS64 P0, [R9+URZ], R4 ;  /* 0x00000004090085a7 */ /* 0x000e64000800007f */
[----:B-1----:R-:W-:Y:S05]  /*83d0*/  @!P0 BRA `(.L_x_130) ;  /* 0xfffffffc00f08947 */ /* 0x002fea000383ffff */
[----:B------:R-:W-:Y:S05]  /*83e0*/  BRA `(.L_x_174) ;  /* 0xffffffe800d07947 */ /* 0x000fea000383ffff */
.L_x_131:
[----:B0-----:R0:W1:Y:S02]  /*83f0*/  SYNCS.PHASECHK.TRANS64.TRYWAIT P0, [R6+URZ], R5 ;  /* 0x00000005060075a7 */ /* 0x001064000800017f */
[----:B-1----:R-:W-:Y:S05]  /*8400*/  @!P0 NANOSLEEP.SYNCS 0x989680 ;  /* 0x009896800000895d */ /* 0x002fea0003900000 */
[----:B------:R-:W1:Y:S02]  /*8410*/  @!P0 SYNCS.PHASECHK.TRANS64 P0, [R6+URZ], R5 ;  /* 0x00000005060085a7 */ /* 0x000e64000800007f */
[----:B-1----:R-:W-:Y:S05]  /*8420*/  @!P0 BRA `(.L_x_131) ;  /* 0xfffffffc00f08947 */ /* 0x002fea000383ffff */
[----:B------:R-:W-:Y:S05]  /*8430*/  BRA `(.L_x_175) ;  /* 0xffffffe800e07947 */ /* 0x000fea000383ffff */
.L_x_132:
[----:B0-----:R0:W1:Y:S02]  /*8440*/  SYNCS.PHASECHK.TRANS64.TRYWAIT P0, [R9+URZ], R4 ;  /* 0x00000004090075a7 */ /* 0x001064000800017f */
[----:B-1----:R-:W-:Y:S05]  /*8450*/  @!P0 NANOSLEEP.SYNCS 0x989680 ;  /* 0x009896800000895d */ /* 0x002fea0003900000 */
[----:B------:R-:W1:Y:S02]  /*8460*/  @!P0 SYNCS.PHASECHK.TRANS64 P0, [R9+URZ], R4 ;  /* 0x00000004090085a7 */ /* 0x000e64000800007f */
[----:B-1----:R-:W-:Y:S05]  /*8470*/  @!P0 BRA `(.L_x_132) ;  /* 0xfffffffc00f08947 */ /* 0x002fea000383ffff */
[----:B------:R-:W-:Y:S05]  /*8480*/  BRA `(.L_x_176) ;  /* 0xffffffe800f07947 */ /* 0x000fea000383ffff */
.L_x_133:
[----:B0-----:R0:W1:Y:S02]  /*8490*/  SYNCS.PHASECHK.TRANS64.TRYWAIT P0, [R6+URZ], R5 ;  /* 0x00000005060075a7 */ /* 0x001064000800017f */
[----:B-1----:R-:W-:Y:S05]  /*84a0*/  @!P0 NANOSLEEP.SYNCS 0x989680 ;  /* 0x009896800000895d */ /* 0x002fea0003900000 */
[----:B------:R-:W1:Y:S02]  /*84b0*/  @!P0 SYNCS.PHASECHK.TRANS64 P0, [R6+URZ], R5 ;  /* 0x00000005060085a7 */ /* 0x000e64000800007f */
[----:B-1----:R-:W-:Y:S05]  /*84c0*/  @!P0 BRA `(.L_x_133) ;  /* 0xfffffffc00f08947 */ /* 0x002fea000383ffff */
[----:B------:R-:W-:Y:S05]  /*84d0*/  BRA `(.L_x_177) ;  /* 0xffffffec00007947 */ /* 0x000fea000383ffff */
.L_x_134:
[----:B0-----:R0:W1:Y:S02]  /*84e0*/  SYNCS.PHASECHK.TRANS64.TRYWAIT P0, [R9+URZ], R4 ;  /* 0x00000004090075a7 */ /* 0x001064000800017f */
[----:B-1----:R-:W-:Y:S05]  /*84f0*/  @!P0 NANOSLEEP.SYNCS 0x989680 ;  /* 0x009896800000895d */ /* 0x002fea0003900000 */
[----:B------:R-:W1:Y:S02]  /*8500*/  @!P0 SYNCS.PHASECHK.TRANS64 P0, [R9+URZ], R4 ;  /* 0x00000004090085a7 */ /* 0x000e64000800007f */
[----:B-1----:R-:W-:Y:S05]  /*8510*/  @!P0 BRA `(.L_x_134) ;  /* 0xfffffffc00f08947 */ /* 0x002fea000383ffff */
[----:B------:R-:W-:Y:S05]  /*8520*/  BRA `(.L_x_178) ;  /* 0xffffffec00107947 */ /* 0x000fea000383ffff */
.L_x_135:
[----:B0-----:R0:W1:Y:S02]  /*8530*/  SYNCS.PHASECHK.TRANS64.TRYWAIT P0, [R6+URZ], R5 ;  /* 0x00000005060075a7 */ /* 0x001064000800017f */
[----:B-1----:R-:W-:Y:S05]  /*8540*/  @!P0 NANOSLEEP.SYNCS 0x989680 ;  /* 0x009896800000895d */ /* 0x002fea0003900000 */
[----:B------:R-:W1:Y:S02]  /*8550*/  @!P0 SYNCS.PHASECHK.TRANS64 P0, [R6+URZ], R5 ;  /* 0x00000005060085a7 */ /* 0x000e64000800007f */
[----:B-1----:R-:W-:Y:S05]  /*8560*/  @!P0 BRA `(.L_x_135) ;  /* 0xfffffffc00f08947 */ /* 0x002fea000383ffff */
[----:B------:R-:W-:Y:S05]  /*8570*/  BRA `(.L_x_179) ;  /* 0xffffffec00207947 */ /* 0x000fea000383ffff */
.L_x_136:
[----:B0-----:R0:W1:Y:S02]  /*8580*/  SYNCS.PHASECHK.TRANS64.TRYWAIT P0, [R9+URZ], R4 ;  /* 0x00000004090075a7 */ /* 0x001064000800017f */
[----:B-1----:R-:W-:Y:S05]  /*8590*/  @!P0 NANOSLEEP.SYNCS 0x989680 ;  /* 0x009896800000895d */ /* 0x002fea0003900000 */
[----:B------:R-:W1:Y:S02]  /*85a0*/  @!P0 SYNCS.PHASECHK.TRANS64 P0, [R9+URZ], R4 ;  /* 0x00000004090085a7 */ /* 0x000e64000800007f */
[----:B-1----:R-:W-:Y:S05]  /*85b0*/  @!P0 BRA `(.L_x_136) ;  /* 0xfffffffc00f08947 */ /* 0x002fea000383ffff */
[----:B------:R-:W-:Y:S05]  /*85c0*/  BRA `(.L_x_180) ;  /* 0xffffffec00307947 */ /* 0x000fea000383ffff */
.L_x_137:
[----:B0-----:R0:W1:Y:S02]  /*85d0*/  SYNCS.PHASECHK.TRANS64.TRYWAIT P0, [R6+URZ], R5 ;  /* 0x00000005060075a7 */ /* 0x001064000800017f */
[----:B-1----:R-:W-:Y:S05]  /*85e0*/  @!P0 NANOSLEEP.SYNCS 0x989680 ;  /* 0x009896800000895d */ /* 0x002fea0003900000 */
[----:B------:R-:W1:Y:S02]  /*85f0*/  @!P0 SYNCS.PHASECHK.TRANS64 P0, [R6+URZ], R5 ;  /* 0x00000005060085a7 */ /* 0x000e64000800007f */
[----:B-1----:R-:W-:Y:S05]  /*8600*/  @!P0 BRA `(.L_x_137) ;  /* 0xfffffffc00f08947 */ /* 0x002fea000383ffff */
[----:B------:R-:W-:Y:S05]  /*8610*/  BRA `(.L_x_181) ;  /* 0xffffffec00407947 */ /* 0x000fea000383ffff */
.L_x_138:
[----:B0-----:R0:W1:Y:S02]  /*8620*/  SYNCS.PHASECHK.TRANS64.TRYWAIT P0, [R9+URZ], R4 ;  /* 0x00000004090075a7 */ /* 0x001064000800017f */
[----:B-1----:R-:W-:Y:S05]  /*8630*/  @!P0 NANOSLEEP.SYNCS 0x989680 ;  /* 0x009896800000895d */ /* 0x002fea0003900000 */
[----:B------:R-:W1:Y:S02]  /*8640*/  @!P0 SYNCS.PHASECHK.TRANS64 P0, [R9+URZ], R4 ;  /* 0x00000004090085a7 */ /* 0x000e64000800007f */
[----:B-1----:R-:W-:Y:S05]  /*8650*/  @!P0 BRA `(.L_x_138) ;  /* 0xfffffffc00f08947 */ /* 0x002fea000383ffff */
[----:B------:R-:W-:Y:S05]  /*8660*/  BRA `(.L_x_182) ;  /* 0xffffffec00507947 */ /* 0x000fea000383ffff */
.L_x_139:
[----:B0-----:R0:W1:Y:S02]  /*8670*/  SYNCS.PHASECHK.TRANS64.TRYWAIT P0, [R6+URZ], R5 ;  /* 0x00000005060075a7 */ /* 0x001064000800017f */
[----:B-1----:R-:W-:Y:S05]  /*8680*/  @!P0 NANOSLEEP.SYNCS 0x989680 ;  /* 0x009896800000895d */ /* 0x002fea0003900000 */
[----:B------:R-:W1:Y:S02]  /*8690*/  @!P0 SYNCS.PHASECHK.TRANS64 P0, [R6+URZ], R5 ;  /* 0x00000005060085a7 */ /* 0x000e64000800007f */
[----:B-1----:R-:W-:Y:S05]  /*86a0*/  @!P0 BRA `(.L_x_139) ;  /* 0xfffffffc00f08947 */ /* 0x002fea000383ffff */
[----:B------:R-:W-:Y:S05]  /*86b0*/  BRA `(.L_x_183) ;  /* 0xffffffec00607947 */ /* 0x000fea000383ffff */
.L_x_140:
[----:B0-----:R0:W1:Y:S02]  /*86c0*/  SYNCS.PHASECHK.TRANS64.TRYWAIT P0, [R9+URZ], R4 ;  /* 0x00000004090075a7 */ /* 0x001064000800017f */
[----:B-1----:R-:W-:Y:S05]  /*86d0*/  @!P0 NANOSLEEP.SYNCS 0x989680 ;  /* 0x009896800000895d */ /* 0x002fea0003900000 */
[----:B------:R-:W1:Y:S02]  /*86e0*/  @!P0 SYNCS.PHASECHK.TRANS64 P0, [R9+URZ], R4 ;  /* 0x00000004090085a7 */ /* 0x000e64000800007f */
[----:B-1----:R-:W-:Y:S05]  /*86f0*/  @!P0 BRA `(.L_x_140) ;  /* 0xfffffffc00f08947 */ /* 0x002fea000383ffff */
[----:B------:R-:W-:Y:S05]  /*8700*/  BRA `(.L_x_184) ;  /* 0xffffffec00707947 */ /* 0x000fea000383ffff */
.L_x_141:
[----:B0-----:R0:W1:Y:S02]  /*8710*/  SYNCS.PHASECHK.TRANS64.TRYWAIT P0, [R6+URZ], R5 ;  /* 0x00000005060075a7 */ /* 0x001064000800017f */
[----:B-1----:R-:W-:Y:S05]  /*8720*/  @!P0 NANOSLEEP.SYNCS 0x989680 ;  /* 0x009896800000895d */ /* 0x002fea0003900000 */
[----:B------:R-:W1:Y:S02]  /*8730*/  @!P0 SYNCS.PHASECHK.TRANS64 P0, [R6+URZ], R5 ;  /* 0x00000005060085a7 */ /* 0x000e64000800007f */
[----:B-1----:R-:W-:Y:S05]  /*8740*/  @!P0 BRA `(.L_x_141) ;  /* 0xfffffffc00f08947 */ /* 0x002fea000383ffff */
[----:B------:R-:W-:Y:S05]  /*8750*/  BRA `(.L_x_185) ;  /* 0xffffffec00807947 */ /* 0x000fea000383ffff */
.L_x_142:
[----:B0-----:R0:W1:Y:S02]  /*8760*/  SYNCS.PHASECHK.TRANS64.TRYWAIT P0, [R9+URZ], R4 ;  /* 0x00000004090075a7 */ /* 0x001064000800017f */
[----:B-1----:R-:W-:Y:S05]  /*8770*/  @!P0 NANOSLEEP.SYNCS 0x989680 ;  /* 0x009896800000895d */ /* 0x002fea0003900000 */
[----:B------:R-:W1:Y:S02]  /*8780*/  @!P0 SYNCS.PHASECHK.TRANS64 P0, [R9+URZ], R4 ;  /* 0x00000004090085a7 */ /* 0x000e64000800007f */
[----:B-1----:R-:W-:Y:S05]  /*8790*/  @!P0 BRA `(.L_x_142) ;  /* 0xfffffffc00f08947 */ /* 0x002fea000383ffff */
[----:B------:R-:W-:Y:S05]  /*87a0*/  BRA `(.L_x_186) ;  /* 0xffffffec00907947 */ /* 0x000fea000383ffff */
.L_x_143:
[----:B0-----:R0:W1:Y:S02]  /*87b0*/  SYNCS.PHASECHK.TRANS64.TRYWAIT P0, [R6+URZ], R5 ;  /* 0x00000005060075a7 */ /* 0x001064000800017f */
[----:B-1----:R-:W-:Y:S05]  /*87c0*/  @!P0 NANOSLEEP.SYNCS 0x989680 ;  /* 0x009896800000895d */ /* 0x002fea0003900000 */
[----:B------:R-:W1:Y:S02]  /*87d0*/  @!P0 SYNCS.PHASECHK.TRANS64 P0, [R6+URZ], R5 ;  /* 0x00000005060085a7 */ /* 0x000e64000800007f */
[----:B-1----:R-:W-:Y:S05]  /*87e0*/  @!P0 BRA `(.L_x_143) ;  /* 0xfffffffc00f08947 */ /* 0x002fea000383ffff */
[----:B------:R-:W-:Y:S05]  /*87f0*/  BRA `(.L_x_187) ;  /* 0xffffffec00a07947 */ /* 0x000fea000383ffff */
.L_x_144:
[----:B0-----:R0:W1:Y:S02]  /*8800*/  SYNCS.PHASECHK.TRANS64.TRYWAIT P0, [R9+URZ], R4 ;  /* 0x00000004090075a7 */ /* 0x001064000800017f */
[----:B-1----:R-:W-:Y:S05]  /*8810*/  @!P0 NANOSLEEP.SYNCS 0x989680 ;  /* 0x009896800000895d */ /* 0x002fea0003900000 */
[----:B------:R-:W1:Y:S02]  /*8820*/  @!P0 SYNCS.PHASECHK.TRANS64 P0, [R9+URZ], R4 ;  /* 0x00000004090085a7 */ /* 0x000e64000800007f */
[----:B-1----:R-:W-:Y:S05]  /*8830*/  @!P0 BRA `(.L_x_144) ;  /* 0xfffffffc00f08947 */ /* 0x002fea000383ffff */
[----:B------:R-:W-:Y:S05]  /*8840*/  BRA `(.L_x_188) ;  /* 0xffffffec00b07947 */ /* 0x000fea000383ffff */
.L_x_145:
[----:B0-----:R0:W1:Y:S02]  /*8850*/  SYNCS.PHASECHK.TRANS64.TRYWAIT P0, [R6+URZ], R5 ;  /* 0x00000005060075a7 */ /* 0x001064000800017f */
[----:B-1----:R-:W-:Y:S05]  /*8860*/  @!P0 NANOSLEEP.SYNCS 0x989680 ;  /* 0x009896800000895d */ /* 0x002fea0003900000 */
[----:B------:R-:W1:Y:S02]  /*8870*/  @!P0 SYNCS.PHASECHK.TRANS64 P0, [R6+URZ], R5 ;  /* 0x00000005060085a7 */ /* 0x000e64000800007f */
[----:B-1----:R-:W-:Y:S05]  /*8880*/  @!P0 BRA `(.L_x_145) ;  /* 0xfffffffc00f08947 */ /* 0x002fea000383ffff */
[----:B------:R-:W-:Y:S05]  /*8890*/  BRA `(.L_x_189) ;  /* 0xffffffec00c07947 */ /* 0x000fea000383ffff */
.L_x_146:
[----:B0-----:R0:W1:Y:S02]  /*88a0*/  SYNCS.PHASECHK.TRANS64.TRYWAIT P0, [R9+URZ], R4 ;  /* 0x00000004090075a7 */ /* 0x001064000800017f */
[----:B-1----:R-:W-:Y:S05]  /*88b0*/  @!P0 NANOSLEEP.SYNCS 0x989680 ;  /* 0x009896800000895d */ /* 0x002fea0003900000 */
[----:B------:R-:W1:Y:S02]  /*88c0*/  @!P0 SYNCS.PHASECHK.TRANS64 P0, [R9+URZ], R4 ;  /* 0x00000004090085a7 */ /* 0x000e64000800007f */
[----:B-1----:R-:W-:Y:S05]  /*88d0*/  @!P0 BRA `(.L_x_146) ;  /* 0xfffffffc00f08947 */ /* 0x002fea000383ffff */
[----:B------:R-:W-:Y:S05]  /*88e0*/  BRA `(.L_x_190) ;  /* 0xffffffec00d07947 */ /* 0x000fea000383ffff */
.L_x_147:
[----:B0-----:R0:W1:Y:S02]  /*88f0*/  SYNCS.PHASECHK.TRANS64.TRYWAIT P0, [R6+URZ], R5 ;  /* 0x00000005060075a7 */ /* 0x001064000800017f */
[----:B-1----:R-:W-:Y:S05]  /*8900*/  @!P0 NANOSLEEP.SYNCS 0x989680 ;  /* 0x009896800000895d */ /* 0x002fea0003900000 */
[----:B------:R-:W1:Y:S02]  /*8910*/  @!P0 SYNCS.PHASECHK.TRANS64 P0, [R6+URZ], R5 ;  /* 0x00000005060085a7 */ /* 0x000e64000800007f */
[----:B-1----:R-:W-:Y:S05]  /*8920*/  @!P0 BRA `(.L_x_147) ;  /* 0xfffffffc00f08947 */ /* 0x002fea000383ffff */
[----:B------:R-:W-:Y:S05]  /*8930*/  BRA `(.L_x_191) ;  /* 0xffffffec00e07947 */ /* 0x000fea000383ffff */
.L_x_148:
[----:B0-----:R0:W1:Y:S02]  /*8940*/  SYNCS.PHASECHK.TRANS64.TRYWAIT P0, [R9+URZ], R4 ;  /* 0x00000004090075a7 */ /* 0x001064000800017f */
[----:B-1----:R-:W-:Y:S05]  /*8950*/  @!P0 NANOSLEEP.SYNCS 0x989680 ;  /* 0x009896800000895d */ /* 0x002fea0003900000 */
[----:B------:R-:W1:Y:S02]  /*8960*/  @!P0 SYNCS.PHASECHK.TRANS64 P0, [R9+URZ], R4 ;  /* 0x00000004090085a7 */ /* 0x000e64000800007f */
[----:B-1----:R-:W-:Y:S05]  /*8970*/  @!P0 BRA `(.L_x_148) ;  /* 0xfffffffc00f08947 */ /* 0x002fea000383ffff */
[----:B------:R-:W-:Y:S05]  /*8980*/  BRA `(.L_x_192) ;  /* 0xffffffec00f07947 */ /* 0x000fea000383ffff */
.L_x_149:
[----:B0-----:R0:W1:Y:S02]  /*8990*/  SYNCS.PHASECHK.TRANS64.TRYWAIT P0, [R6+URZ], R5 ;  /* 0x00000005060075a7 */ /* 0x001064000800017f */
[----:B-1----:R-:W-:Y:S05]  /*89a0*/  @!P0 NANOSLEEP.SYNCS 0x989680 ;  /* 0x009896800000895d */ /* 0x002fea0003900000 */
[----:B------:R-:W1:Y:S02]  /*89b0*/  @!P0 SYNCS.PHASECHK.TRANS64 P0, [R6+URZ], R5 ;  /* 0x00000005060085a7 */ /* 0x000e64000800007f */
[----:B-1----:R-:W-:Y:S05]  /*89c0*/  @!P0 BRA `(.L_x_149) ;  /* 0xfffffffc00f08947 */ /* 0x002fea000383ffff */
[----:B------:R-:W-:Y:S05]  /*89d0*/  BRA `(.L_x_193) ;  /* 0xfffffff000007947 */ /* 0x000fea000383ffff */
.L_x_150:
[----:B0-----:R0:W1:Y:S02]  /*89e0*/  SYNCS.PHASECHK.TRANS64.TRYWAIT P0, [R9+URZ], R4 ;  /* 0x00000004090075a7 */ /* 0x001064000800017f */
[----:B-1----:R-:W-:Y:S05]  /*89f0*/  @!P0 NANOSLEEP.SYNCS 0x989680 ;  /* 0x009896800000895d */ /* 0x002fea0003900000 */
[----:B------:R-:W1:Y:S02]  /*8a00*/  @!P0 SYNCS.PHASECHK.TRANS64 P0, [R9+URZ], R4 ;  /* 0x00000004090085a7 */ /* 0x000e64000800007f */
[----:B-1----:R-:W-:Y:S05]  /*8a10*/  @!P0 BRA `(.L_x_150) ;  /* 0xfffffffc00f08947 */ /* 0x002fea000383ffff */
[----:B------:R-:W-:Y:S05]  /*8a20*/  BRA `(.L_x_194) ;  /* 0xfffffff000107947 */ /* 0x000fea000383ffff */
.L_x_151:
[----:B0-----:R0:W1:Y:S02]  /*8a30*/  SYNCS.PHASECHK.TRANS64.TRYWAIT P0, [R6+URZ], R5 ;  /* 0x00000005060075a7 */ /* 0x001064000800017f */
[----:B-1----:R-:W-:Y:S05]  /*8a40*/  @!P0 NANOSLEEP.SYNCS 0x989680 ;  /* 0x009896800000895d */ /* 0x002fea0003900000 */
[----:B------:R-:W1:Y:S02]  /*8a50*/  @!P0 SYNCS.PHASECHK.TRANS64 P0, [R6+URZ], R5 ;  /* 0x00000005060085a7 */ /* 0x000e64000800007f */
[----:B-1----:R-:W-:Y:S05]  /*8a60*/  @!P0 BRA `(.L_x_151) ;  /* 0xfffffffc00f08947 */ /* 0x002fea000383ffff */
[----:B------:R-:W-:Y:S05]  /*8a70*/  BRA `(.L_x_195) ;  /* 0xfffffff000207947 */ /* 0x000fea000383ffff */
.L_x_152:
[----:B0-----:R0:W1:Y:S02]  /*8a80*/  SYNCS.PHASECHK.TRANS64.TRYWAIT P0, [R9+URZ], R4 ;  /* 0x00000004090075a7 */ /* 0x001064000800017f */
[----:B-1----:R-:W-:Y:S05]  /*8a90*/  @!P0 NANOSLEEP.SYNCS 0x989680 ;  /* 0x009896800000895d */ /* 0x002fea0003900000 */
[----:B------:R-:W1:Y:S02]  /*8aa0*/  @!P0 SYNCS.PHASECHK.TRANS64 P0, [R9+URZ], R4 ;  /* 0x00000004090085a7 */ /* 0x000e64000800007f */
[----:B-1----:R-:W-:Y:S05]  /*8ab0*/  @!P0 BRA `(.L_x_152) ;  /* 0xfffffffc00f08947 */ /* 0x002fea000383ffff */
[----:B------:R-:W-:Y:S05]  /*8ac0*/  BRA `(.L_x_196) ;  /* 0xfffffff000307947 */ /* 0x000fea000383ffff */
.L_x_153:
[----:B0-----:R0:W1:Y:S02]  /*8ad0*/  SYNCS.PHASECHK.TRANS64.TRYWAIT P0, [R6+URZ], R5 ;  /* 0x00000005060075a7 */ /* 0x001064000800017f */
[----:B-1----:R-:W-:Y:S05]  /*8ae0*/  @!P0 NANOSLEEP.SYNCS 0x989680 ;  /* 0x009896800000895d */ /* 0x002fea0003900000 */
[----:B------:R-:W1:Y:S02]  /*8af0*/  @!P0 SYNCS.PHASECHK.TRANS64 P0, [R6+URZ], R5 ;  /* 0x00000005060085a7 */ /* 0x000e64000800007f */
[----:B-1----:R-:W-:Y:S05]  /*8b00*/  @!P0 BRA `(.L_x_153) ;  /* 0xfffffffc00f08947 */ /* 0x002fea000383ffff */
[----:B------:R-:W-:Y:S05]  /*8b10*/  BRA `(.L_x_197) ;  /* 0xfffffff000407947 */ /* 0x000fea000383ffff */
.L_x_154:
[----:B0-----:R0:W1:Y:S02]  /*8b20*/  SYNCS.PHASECHK.TRANS64.TRYWAIT P0, [R9+URZ], R4 ;  /* 0x00000004090075a7 */ /* 0x001064000800017f */
[----:B-1----:R-:W-:Y:S05]  /*8b30*/  @!P0 NANOSLEEP.SYNCS 0x989680 ;  /* 0x009896800000895d */ /* 0x002fea0003900000 */
[----:B------:R-:W1:Y:S02]  /*8b40*/  @!P0 SYNCS.PHASECHK.TRANS64 P0, [R9+URZ], R4 ;  /* 0x00000004090085a7 */ /* 0x000e64000800007f */
[----:B-1----:R-:W-:Y:S05]  /*8b50*/  @!P0 BRA `(.L_x_154) ;  /* 0xfffffffc00f08947 */ /* 0x002fea000383ffff */
[----:B------:R-:W-:Y:S05]  /*8b60*/  BRA `(.L_x_198) ;  /* 0xfffffff000507947 */ /* 0x000fea000383ffff */
.L_x_155:
[----:B0-----:R0:W1:Y:S02]  /*8b70*/  SYNCS.PHASECHK.TRANS64.TRYWAIT P0, [R6+URZ], R5 ;  /* 0x00000005060075a7 */ /* 0x001064000800017f */
[----:B-1----:R-:W-:Y:S05]  /*8b80*/  @!P0 NANOSLEEP.SYNCS 0x989680 ;  /* 0x009896800000895d */ /* 0x002fea0003900000 */
[----:B------:R-:W1:Y:S02]  /*8b90*/  @!P0 SYNCS.PHASECHK.TRANS64 P0, [R6+URZ], R5 ;  /* 0x00000005060085a7 */ /* 0x000e64000800007f */
[----:B-1----:R-:W-:Y:S05]  /*8ba0*/  @!P0 BRA `(.L_x_155) ;  /* 0xfffffffc00f08947 */ /* 0x002fea000383ffff */
[----:B------:R-:W-:Y:S05]  /*8bb0*/  BRA `(.L_x_199) ;  /* 0xfffffff000607947 */ /* 0x000fea000383ffff */
.L_x_156:
[----:B0-----:R0:W1:Y:S02]  /*8bc0*/  SYNCS.PHASECHK.TRANS64.TRYWAIT P0, [R9+URZ], R4 ;  /* 0x00000004090075a7 */ /* 0x001064000800017f */
[----:B-1----:R-:W-:Y:S05]  /*8bd0*/  @!P0 NANOSLEEP.SYNCS 0x989680 ;  /* 0x009896800000895d */ /* 0x002fea0003900000 */
[----:B------:R-:W1:Y:S02]  /*8be0*/  @!P0 SYNCS.PHASECHK.TRANS64 P0, [R9+URZ], R4 ;  /* 0x00000004090085a7 */ /* 0x000e64000800007f */
[----:B-1----:R-:W-:Y:S05]  /*8bf0*/  @!P0 BRA `(.L_x_156) ;  /* 0xfffffffc00f08947 */ /* 0x002fea000383ffff */
[----:B------:R-:W-:Y:S05]  /*8c00*/  BRA `(.L_x_200) ;  /* 0xfffffff000707947 */ /* 0x000fea000383ffff */
.L_x_157:
[----:B0-----:R0:W1:Y:S02]  /*8c10*/  SYNCS.PHASECHK.TRANS64.TRYWAIT P0, [R8+URZ], R5 ;  /* 0x00000005080075a7 */ /* 0x001064000800017f */
[----:B-1----:R-:W-:Y:S05]  /*8c20*/  @!P0 NANOSLEEP.SYNCS 0x989680 ;  /* 0x009896800000895d */ /* 0x002fea0003900000 */
[----:B------:R-:W1:Y:S02]  /*8c30*/  @!P0 SYNCS.PHASECHK.TRANS64 P0, [R8+URZ], R5 ;  /* 0x00000005080085a7 */ /* 0x000e64000800007f */
[----:B-1----:R-:W-:Y:S05]  /*8c40*/  @!P0 BRA `(.L_x_157) ;  /* 0xfffffffc00f08947 */ /* 0x002fea000383ffff */
[----:B------:R-:W-:Y:S05]  /*8c50*/  BRA `(.L_x_201) ;  /* 0xfffffff000807947 */ /* 0x000fea000383ffff */
.L_x_158:
[----:B-1----:R1:W2:Y:S02]  /*8c60*/  SYNCS.PHASECHK.TRANS64.TRYWAIT P0, [R11+URZ], R6 ;  /* 0x000000060b0075a7 */ /* 0x0022a4000800017f */
[----:B--2---:R-:W-:Y:S05]  /*8c70*/  @!P0 NANOSLEEP.SYNCS 0x989680 ;  /* 0x009896800000895d */ /* 0x004fea0003900000 */
[----:B------:R-:W2:Y:S02]  /*8c80*/  @!P0 SYNCS.PHASECHK.TRANS64 P0, [R11+URZ], R6 ;  /* 0x000000060b0085a7 */ /* 0x000ea4000800007f */
[----:B--2---:R-:W-:Y:S05]  /*8c90*/  @!P0 BRA `(.L_x_158) ;  /* 0xfffffffc00f08947 */ /* 0x004fea000383ffff */
[----:B------:R-:W-:Y:S05]  /*8ca0*/  BRA `(.L_x_202) ;  /* 0xfffffff000887947 */ /* 0x000fea000383ffff */
.L_x_203:
[----:B------:R-:W-:-:S00]  /*8cb0*/  BRA `(.L_x_203) ;  /* 0xfffffffc00fc7947 */ /* 0x000fc0000383ffff */
[----:B------:R-:W-:-:S00]  /*8cc0*/  NOP ;  /* 0x0000000000007918 */ /* 0x000fc00000000000 */
        /* <DEDUP_REMOVED lines=11> */
.L_x_204:


//--------------------- .nv.shared._ZN7cutlass13device_kernelINS_4gemm6kernel13GemmUniversalIN4cute5tupleIJiiiiEEENS1_10collective13CollectiveMmaINS1_37MainloopSm90TmaGmmaWarpSpecializedFP8ILi37ENS5_IJNS4_1CILi1EEESB_SB_EEENS1_35KernelTmaWarpSpecializedCooperativeEEENS5_IJNSA_ILi128EEENSA_ILi64EEENSA_ILi32EEEEEENS_12float_e5m2_tENS5_IJlSB_lEEESJ_SK_NS4_8TiledMMAINS4_8MMA_AtomIJNS4_4SM904GMMA30MMA_64x64x32_F32E5M2E5M2_SS_TNILNSO_7ScaleInE1ELSQ_1EEEEEENS4_6LayoutINS5_IJNSA_ILi2EEESB_SB_EEENS5_IJSB_NSA_ILi0EEESW_EEEEENS5_IJNS4_10UnderscoreESZ_SZ_EEEEENS4_13SM90_TMA_LOADENS4_14ComposedLayoutINS4_7SwizzleILi1ELi4ELi3EEENS4_18smem_ptr_flag_bitsILi8EEENST_INS5_IJNSA_ILi8EEESH_EEENS5_IJSH_SB_EEEEEEEvNS4_8identityES12_S1C_vS1D_EENS_8epilogue10collective6detail29Sm90TmaWarpSpecializedAdapterINS1G_15DefaultEpilogueISJ_SK_SK_NS1F_6thread17LinearCombinationISJ_Li1EffLNS1K_9ScaleType4KindE0ELNS_15FloatRoundStyleE2ESJ_EENS1_15EpilogueDefaultEEEEEvvEEEEvNT_6ParamsE --------------------------
	.section	.nv.shared._ZN7cutlass13device_kernelINS_4gemm6kernel13GemmUniversalIN4cute5tupleIJiiiiEEENS1_10collective13CollectiveMmaINS1_37MainloopSm90TmaGmmaWarpSpecializedFP8ILi37ENS5_IJNS4_1CILi1EEESB_SB_EEENS1_35KernelTmaWarpSpecializedCooperativeEEENS5_IJNSA_ILi128EEENSA_ILi64EEENSA_ILi32EEEEEENS_12float_e5m2_tENS5_IJlSB_lEEESJ_SK_NS4_8TiledMMAINS4_8MMA_AtomIJNS4_4SM904GMMA30MMA_64x64x32_F32E5M2E5M2_SS_TNILNSO_7ScaleInE1ELSQ_1EEEEEENS4_6LayoutINS5_IJNSA_ILi2EEESB_SB_EEENS5_IJSB_NSA_ILi0EEESW_EEEEENS5_IJNS4_10UnderscoreESZ_SZ_EEEEENS4_13SM90_TMA_LOADENS4_14ComposedLayoutINS4_7SwizzleILi1ELi4ELi3EEENS4_18smem_ptr_flag_bitsILi8EEENST_INS5_IJNSA_ILi8EEESH_EEENS5_IJSH_SB_EEEEEEEvNS4_8identityES12_S1C_vS1D_EENS_8epilogue10collective6detail29Sm90TmaWarpSpecializedAdapterINS1G_15DefaultEpilogueISJ_SK_SK_NS1F_6thread17LinearCombinationISJ_Li1EffLNS1K_9ScaleType4KindE0ELNS_15FloatRoundStyleE2ESJ_EENS1_15EpilogueDefaultEEEEEvvEEEEvNT_6ParamsE,"aw",@nobits
	.sectionflags	@""
	.align	16
	.zero		1024


//--------------------- .nv.shared.reserved.0     --------------------------
	.section	.nv.shared.reserved.0,"aw",@nobits
	.weak		__nv_reservedSMEM_offset_0_alias
	.size		__nv_reservedSMEM_offset_0_alias, 0, 0
	.other		__nv_reservedSMEM_offset_0_alias,@"STO_CUDA_RESERVED_SHARED STV_DEFAULT"
__nv_reservedSMEM_offset_0_alias:
	.zero		0


//--------------------- .nv.global                --------------------------
	.section	.nv.global,"aw",@nobits
.nv.global:
	.type		_ZN40_INTERNAL_d5d7a8c2_4_k_cu_04ce1f08_253084cute1_E,@object
	.size		_ZN40_INTERNAL_d5d7a8c2_4_k_cu_04ce1f08_253084cute1_E,(_ZN40_INTERNAL_d5d7a8c2_4_k_cu_04ce1f08_253084cuda3std3__45__cpo6cbeginE - _ZN40_INTERNAL_d5d7a8c2_4_k_cu_04ce1f08_253084cute1_E)
_ZN40_INTERNAL_d5d7a8c2_4_k_cu_04ce1f08_253084cute1_E:
	.zero		1
	.type		_ZN40_INTERNAL_d5d7a8c2_4_k_cu_04ce1f08_253084cuda3std3__45__cpo6cbeginE,@object
	.size		_ZN40_INTERNAL_d5d7a8c2_4_k_cu_04ce1f08_253084cuda3std3__45__cpo6cbeginE,(_ZN40_INTERNAL_d5d7a8c2_4_k_cu_04ce1f08_253084cuda3std3__48in_placeE - _ZN40_INTERNAL_d5d7a8c2_4_k_cu_04ce1f08_253084cuda3std3__45__cpo6cbeginE)
_ZN40_INTERNAL_d5d7a8c2_4_k_cu_04ce1f08_253084cuda3std3__45__cpo6cbeginE:
	.zero		1
	.type		_ZN40_INTERNAL_d5d7a8c2_4_k_cu_04ce1f08_253084cuda3std3__48in_placeE,@object
	.size		_ZN40_INTERNAL_d5d7a8c2_4_k_cu_04ce1f08_253084cuda3std3__48in_placeE,(_ZN40_INTERNAL_d5d7a8c2_4_k_cu_04ce1f08_253084cuda3std6ranges3__45__cpo9iter_moveE - _ZN40_INTERNAL_d5d7a8c2_4_k_cu_04ce1f08_253084cuda3std3__48in_placeE)
_ZN40_INTERNAL_d5d7a8c2_4_k_cu_04ce1f08_253084cuda3std3__48in_placeE:
	.zero		1
	.type		_ZN40_INTERNAL_d5d7a8c2_4_k_cu_04ce1f08_253084cuda3std6ranges3__45__cpo9iter_moveE,@object
	.size		_ZN40_INTERNAL_d5d7a8c2_4_k_cu_04ce1f08_253084cuda3std6ranges3__45__cpo9iter_moveE,(_ZN40_INTERNAL_d5d7a8c2_4_k_cu_04ce1f08_253084cuda3std3__45__cpo5beginE - _ZN40_INTERNAL_d5d7a8c2_4_k_cu_04ce1f08_253084cuda3std6ranges3__45__cpo9iter_moveE)
_ZN40_INTERNAL_d5d7a8c2_4_k_cu_04ce1f08_253084cuda3std6ranges3__45__cpo9iter_moveE:
	.zero		1
	.type		_ZN40_INTERNAL_d5d7a8c2_4_k_cu_04ce1f08_253084cuda3std3__45__cpo5beginE,@object
	.size		_ZN40_INTERNAL_d5d7a8c2_4_k_cu_04ce1f08_253084cuda3std3__45__cpo5beginE,(_ZN40_INTERNAL_d5d7a8c2_4_k_cu_04ce1f08_253084cuda3std3__442_GLOBAL__N__d5d7a8c2_4_k_cu_04ce1f08_253086ignoreE - _ZN40_INTERNAL_d5d7a8c2_4_k_cu_04ce1f08_253084cuda3std3__45__cpo5beginE)
_ZN40_INTERNAL_d5d7a8c2_4_k_cu_04ce1f08_253084cuda3std3__45__cpo5beginE:
	.zero		1
	.type		_ZN40_INTERNAL_d5d7a8c2_4_k_cu_04ce1f08_253084cuda3std3__442_GLOBAL__N__d5d7a8c2_4_k_cu_04ce1f08_253086ignoreE,@object
	.size		_ZN40_INTERNAL_d5d7a8c2_4_k_cu_04ce1f08_253084cuda3std3__442_GLOBAL__N__d5d7a8c2_4_k_cu_04ce1f08_253086ignoreE,(_ZN40_INTERNAL_d5d7a8c2_4_k_cu_04ce1f08_253084cute7productE - _ZN40_INTERNAL_d5d7a8c2_4_k_cu_04ce1f08_253084cuda3std3__442_GLOBAL__N__d5d7a8c2_4_k_cu_04ce1f08_253086ignoreE)
_ZN40_INTERNAL_d5d7a8c2_4_k_cu_04ce1f08_253084cuda3std3__442_GLOBAL__N__d5d7a8c2_4_k_cu_04ce1f08_253086ignoreE:
	.zero		1
	.type		_ZN40_INTERNAL_d5d7a8c2_4_k_cu_04ce1f08_253084cute7productE,@object
	.size		_ZN40_INTERNAL_d5d7a8c2_4_k_cu_04ce1f08_253084cute7productE,(_ZN40_INTERNAL_d5d7a8c2_4_k_cu_04ce1f08_253084cuda3std3__45__cpo3endE - _ZN40_INTERNAL_d5d7a8c2_4_k_cu_04ce1f08_253084cute7productE)
_ZN40_INTERNAL_d5d7a8c2_4_k_cu_04ce1f08_253084cute7productE:
	.zero		1
	.type		_ZN40_INTERNAL_d5d7a8c2_4_k_cu_04ce1f08_253084cuda3std3__45__cpo3endE,@object
	.size		_ZN40_INTERNAL_d5d7a8c2_4_k_cu_04ce1f08_253084cuda3std3__45__cpo3endE,(_ZN40_INTERNAL_d5d7a8c2_4_k_cu_04ce1f08_253084cuda3std3__419piecewise_constructE - _ZN40_INTERNAL_d5d7a8c2_4_k_cu_04ce1f08_253084cuda3std3__45__cpo3endE)
_ZN40_INTERNAL_d5d7a8c2_4_k_cu_04ce1f08_253084cuda3std3__45__cpo3endE:
	.zero		1
	.type		_ZN40_INTERNAL_d5d7a8c2_4_k_cu_04ce1f08_253084cuda3std3__419piecewise_constructE,@object
	.size		_ZN40_INTERNAL_d5d7a8c2_4_k_cu_04ce1f08_253084cuda3std3__419piecewise_constructE,(_ZN40_INTERNAL_d5d7a8c2_4_k_cu_04ce1f08_253084cuda3std3__45__cpo4cendE - _ZN40_INTERNAL_d5d7a8c2_4_k_cu_04ce1f08_253084cuda3std3__419piecewise_constructE)
_ZN40_INTERNAL_d5d7a8c2_4_k_cu_04ce1f08_253084cuda3std3__419piecewise_constructE:
	.zero		1
	.type		_ZN40_INTERNAL_d5d7a8c2_4_k_cu_04ce1f08_253084cuda3std3__45__cpo4cendE,@object
	.size		_ZN40_INTERNAL_d5d7a8c2_4_k_cu_04ce1f08_253084cuda3std3__45__cpo4cendE,(_ZN40_INTERNAL_d5d7a8c2_4_k_cu_04ce1f08_253084cuda3std6ranges3__45__cpo4swapE - _ZN40_INTERNAL_d5d7a8c2_4_k_cu_04ce1f08_253084cuda3std3__45__cpo4cendE)
_ZN40_INTERNAL_d5d7a8c2_4_k_cu_04ce1f08_253084cuda3std3__45__cpo4cendE:
	.zero		1
	.type		_ZN40_INTERNAL_d5d7a8c2_4_k_cu_04ce1f08_253084cuda3std6ranges3__45__cpo4swapE,@object
	.size		_ZN40_INTERNAL_d5d7a8c2_4_k_cu_04ce1f08_253084cuda3std6ranges3__45__cpo4swapE,(.L_7 - _ZN40_INTERNAL_d5d7a8c2_4_k_cu_04ce1f08_253084cuda3std6ranges3__45__cpo4swapE)
_ZN40_INTERNAL_d5d7a8c2_4_k_cu_04ce1f08_253084cuda3std6ranges3__45__cpo4swapE:
	.zero		1
.L_7:


//--------------------- .nv.constant0._ZN7cutlass13device_kernelINS_4gemm6kernel13GemmUniversalIN4cute5tupleIJiiiiEEENS1_10collective13CollectiveMmaINS1_37MainloopSm90TmaGmmaWarpSpecializedFP8ILi37ENS5_IJNS4_1CILi1EEESB_SB_EEENS1_35KernelTmaWarpSpecializedCooperativeEEENS5_IJNSA_ILi128EEENSA_ILi64EEENSA_ILi32EEEEEENS_12float_e5m2_tENS5_IJlSB_lEEESJ_SK_NS4_8TiledMMAINS4_8MMA_AtomIJNS4_4SM904GMMA30MMA_64x64x32_F32E5M2E5M2_SS_TNILNSO_7ScaleInE1ELSQ_1EEEEEENS4_6LayoutINS5_IJNSA_ILi2EEESB_SB_EEENS5_IJSB_NSA_ILi0EEESW_EEEEENS5_IJNS4_10UnderscoreESZ_SZ_EEEEENS4_13SM90_TMA_LOADENS4_14ComposedLayoutINS4_7SwizzleILi1ELi4ELi3EEENS4_18smem_ptr_flag_bitsILi8EEENST_INS5_IJNSA_ILi8EEESH_EEENS5_IJSH_SB_EEEEEEEvNS4_8identityES12_S1C_vS1D_EENS_8epilogue10collective6detail29Sm90TmaWarpSpecializedAdapterINS1G_15DefaultEpilogueISJ_SK_SK_NS1F_6thread17LinearCombinationISJ_Li1EffLNS1K_9ScaleType4KindE0ELNS_15FloatRoundStyleE2ESJ_EENS1_15EpilogueDefaultEEEEEvvEEEEvNT_6ParamsE --------------------------
	.section	.nv.constant0._ZN7cutlass13device_kernelINS_4gemm6kernel13GemmUniversalIN4cute5tupleIJiiiiEEENS1_10collective13CollectiveMmaINS1_37MainloopSm90TmaGmmaWarpSpecializedFP8ILi37ENS5_IJNS4_1CILi1EEESB_SB_EEENS1_35KernelTmaWarpSpecializedCooperativeEEENS5_IJNSA_ILi128EEENSA_ILi64EEENSA_ILi32EEEEEENS_12float_e5m2_tENS5_IJlSB_lEEESJ_SK_NS4_8TiledMMAINS4_8MMA_AtomIJNS4_4SM904GMMA30MMA_64x64x32_F32E5M2E5M2_SS_TNILNSO_7ScaleInE1ELSQ_1EEEEEENS4_6LayoutINS5_IJNSA_ILi2EEESB_SB_EEENS5_IJSB_NSA_ILi0EEESW_EEEEENS5_IJNS4_10UnderscoreESZ_SZ_EEEEENS4_13SM90_TMA_LOADENS4_14ComposedLayoutINS4_7SwizzleILi1ELi4ELi3EEENS4_18smem_ptr_flag_bitsILi8EEENST_INS5_IJNSA_ILi8EEESH_EEENS5_IJSH_SB_EEEEEEEvNS4_8identityES12_S1C_vS1D_EENS_8epilogue10collective6detail29Sm90TmaWarpSpecializedAdapterINS1G_15DefaultEpilogueISJ_SK_SK_NS1F_6thread17LinearCombinationISJ_Li1EffLNS1K_9ScaleType4KindE0ELNS_15FloatRoundStyleE2ESJ_EENS1_15EpilogueDefaultEEEEEvvEEEEvNT_6ParamsE,"a",@progbits
	.sectionflags	@""
	.align	4
.nv.constant0._ZN7cutlass13device_kernelINS_4gemm6kernel13GemmUniversalIN4cute5tupleIJiiiiEEENS1_10collective13CollectiveMmaINS1_37MainloopSm90TmaGmmaWarpSpecializedFP8ILi37ENS5_IJNS4_1CILi1EEESB_SB_EEENS1_35KernelTmaWarpSpecializedCooperativeEEENS5_IJNSA_ILi128EEENSA_ILi64EEENSA_ILi32EEEEEENS_12float_e5m2_tENS5_IJlSB_lEEESJ_SK_NS4_8TiledMMAINS4_8MMA_AtomIJNS4_4SM904GMMA30MMA_64x64x32_F32E5M2E5M2_SS_TNILNSO_7ScaleInE1ELSQ_1EEEEEENS4_6LayoutINS5_IJNSA_ILi2EEESB_SB_EEENS5_IJSB_NSA_ILi0EEESW_EEEEENS5_IJNS4_10UnderscoreESZ_SZ_EEEEENS4_13SM90_TMA_LOADENS4_14ComposedLayoutINS4_7SwizzleILi1ELi4ELi3EEENS4_18smem_ptr_flag_bitsILi8EEENST_INS5_IJNSA_ILi8EEESH_EEENS5_IJSH_SB_EEEEEEEvNS4_8identityES12_S1C_vS1D_EENS_8epilogue10collective6detail29Sm90TmaWarpSpecializedAdapterINS1G_15DefaultEpilogueISJ_SK_SK_NS1F_6thread17LinearCombinationISJ_Li1EffLNS1K_9ScaleType4KindE0ELNS_15FloatRoundStyleE2ESJ_EENS1_15EpilogueDefaultEEEEEvvEEEEvNT_6ParamsE:
	.zero		1664


//--------------------- SYMBOLS --------------------------

	.type		.nv.reservedSmem.offset0,@object
	.size		.nv.reservedSmem.offset0,0x4
